	.target	sm_100a

	.elftype	@"ET_EXEC"


//--------------------- .note.nv.tkinfo           --------------------------
	.section	.note.nv.tkinfo,"",@"SHT_NOTE"
	.sectionflags	@"SHF_NOTE_NV_TKINFO"
	.tkinfo
        /*0018*/ 	.word	0x00000002
        /*0030*/ 	.string	""
        /*0030*/ 	.string	"ptxas"
        /*0030*/ 	.string	"Cuda compilation tools, release 13.0, V13.0.88"
        /*0030*/ 	.string	"Build cuda_13.0.r13.0/compiler.36424714_0"
        /*0030*/ 	.string	"-arch sm_100a -m 64 "



//--------------------- .note.nv.cuinfo           --------------------------
	.section	.note.nv.cuinfo,"",@"SHT_NOTE"
	.sectionflags	@"SHF_NOTE_NV_CUINFO"
        /*0018*/ 	.short	0x0002
        /*001a*/ 	.short	0x0064
        /*001c*/ 	.short	0x0082
	.zero		2


//--------------------- .nv.info                  --------------------------
	.section	.nv.info,"",@"SHT_CUDA_INFO"
	.align	4


	//----- nvinfo : EIATTR_REGCOUNT
	.align		4
        /*0000*/ 	.byte	0x04, 0x2f
        /*0002*/ 	.short	(.L_19 - .L_18)
	.align		4
.L_18:
        /*0004*/ 	.word	index@(_ZN7cutlass13device_kernelINS_4gemm6kernel13GemmUniversalIN4cute5tupleIJiiiiEEENS1_10collective13CollectiveMmaINS1_35MainloopSm100TmaUmmaWarpSpecializedILi5ELi2ELi4ENS5_IJNS4_1CILi1EEESB_SB_EEEEENS5_IJNSA_ILi64EEESE_NSA_ILi32EEEEEENS_12float_e4m3_tENS5_IJlSB_lEEESH_SI_NS4_8TiledMMAINS4_8MMA_AtomIJNS4_10MMA_TraitsINS4_19SM100_MMA_F8F6F4_SSEJSH_SH_fSE_SE_NS4_17integral_constantINS4_4UMMA5MajorELSP_0EEESQ_NSN_INSO_7ScaleInELSR_0EEESS_EEEEEENS4_6LayoutISC_NS5_IJNSA_ILi0EEESW_SW_EEEEENS5_IJNS4_10UnderscoreESZ_SZ_EEEEENS4_13SM90_TMA_LOADENS4_14ComposedLayoutINS4_7SwizzleILi1ELi4ELi3EEENS4_18smem_ptr_flag_bitsILi8EEENSV_INS5_IJNSA_ILi8EEESF_EEENS5_IJSF_SB_EEEEEEEvNS4_8identityES12_S1C_vS1D_EENS_8epilogue10collective18CollectiveEpilogueINS1F_23Sm100TmaWarpSpecializedILi1ELi1ELi32ELb0ELb0EEEJSG_NS5_IJNSV_ISE_SB_EES1K_EEESH_SI_SH_SI_NS1F_6fusion15FusionCallbacksIS1J_NS1M_17LinearCombinationISH_fSH_fLNS_15FloatRoundStyleE2EEESG_S1L_JEEENS4_5SM1004TMEM4LOAD26SM100_TMEM_LOAD_16dp32b32xES12_NS13_INS14_ILi2ELi4ELi3EEES17_NSV_INS5_IJS18_SE_EEENS5_IJSE_SB_EEEEEEENS4_39AutoVectorizingCopyWithAssumedAlignmentILi128EEENS4_14SM90_TMA_STOREES20_S22_S22_EEEvvEEEEvNT_6ParamsE)
        /*0008*/ 	.word	0x00000078


	//----- nvinfo : EIATTR_FRAME_SIZE
	.align		4
.L_19:
        /*000c*/ 	.byte	0x04, 0x11
        /*000e*/ 	.short	(.L_21 - .L_20)
	.align		4
.L_20:
        /*0010*/ 	.word	index@($__internal_2_$__cuda_sm10x_tcgen05_guardrail_trap_unallocated_columns_being_dealloced)
        /*0014*/ 	.word	0x00000000


	//----- nvinfo : EIATTR_FRAME_SIZE
	.align		4
.L_21:
        /*0018*/ 	.byte	0x04, 0x11
        /*001a*/ 	.short	(.L_23 - .L_22)
	.align		4
.L_22:
        /*001c*/ 	.word	index@($__internal_1_$__cuda_sm10x_tcgen05_guardrail_trap_phase_invalid_during_alloc)
        /*0020*/ 	.word	0x00000000


	//----- nvinfo : EIATTR_FRAME_SIZE
	.align		4
.L_23:
        /*0024*/ 	.byte	0x04, 0x11
        /*0026*/ 	.short	(.L_25 - .L_24)
	.align		4
.L_24:
        /*0028*/ 	.word	index@($__internal_0_$__cuda_sm10x_tcgen05_guardrail_trap_col_being_dealloced_not_returned_by_alloc)
        /*002c*/ 	.word	0x00000000


	//----- nvinfo : EIATTR_FRAME_SIZE
	.align		4
.L_25:
        /*0030*/ 	.byte	0x04, 0x11
        /*0032*/ 	.short	(.L_27 - .L_26)
	.align		4
.L_26:
        /*0034*/ 	.word	index@(_ZN7cutlass13device_kernelINS_4gemm6kernel13GemmUniversalIN4cute5tupleIJiiiiEEENS1_10collective13CollectiveMmaINS1_35MainloopSm100TmaUmmaWarpSpecializedILi5ELi2ELi4ENS5_IJNS4_1CILi1EEESB_SB_EEEEENS5_IJNSA_ILi64EEESE_NSA_ILi32EEEEEENS_12float_e4m3_tENS5_IJlSB_lEEESH_SI_NS4_8TiledMMAINS4_8MMA_AtomIJNS4_10MMA_TraitsINS4_19SM100_MMA_F8F6F4_SSEJSH_SH_fSE_SE_NS4_17integral_constantINS4_4UMMA5MajorELSP_0EEESQ_NSN_INSO_7ScaleInELSR_0EEESS_EEEEEENS4_6LayoutISC_NS5_IJNSA_ILi0EEESW_SW_EEEEENS5_IJNS4_10UnderscoreESZ_SZ_EEEEENS4_13SM90_TMA_LOADENS4_14ComposedLayoutINS4_7SwizzleILi1ELi4ELi3EEENS4_18smem_ptr_flag_bitsILi8EEENSV_INS5_IJNSA_ILi8EEESF_EEENS5_IJSF_SB_EEEEEEEvNS4_8identityES12_S1C_vS1D_EENS_8epilogue10collective18CollectiveEpilogueINS1F_23Sm100TmaWarpSpecializedILi1ELi1ELi32ELb0ELb0EEEJSG_NS5_IJNSV_ISE_SB_EES1K_EEESH_SI_SH_SI_NS1F_6fusion15FusionCallbacksIS1J_NS1M_17LinearCombinationISH_fSH_fLNS_15FloatRoundStyleE2EEESG_S1L_JEEENS4_5SM1004TMEM4LOAD26SM100_TMEM_LOAD_16dp32b32xES12_NS13_INS14_ILi2ELi4ELi3EEES17_NSV_INS5_IJS18_SE_EEENS5_IJSE_SB_EEEEEEENS4_39AutoVectorizingCopyWithAssumedAlignmentILi128EEENS4_14SM90_TMA_STOREES20_S22_S22_EEEvvEEEEvNT_6ParamsE)
        /*0038*/ 	.word	0x00000000


	//----- nvinfo : EIATTR_MIN_STACK_SIZE
	.align		4
.L_27:
        /*003c*/ 	.byte	0x04, 0x12
        /*003e*/ 	.short	(.L_29 - .L_28)
	.align		4
.L_28:
        /*0040*/ 	.word	index@(_ZN7cutlass13device_kernelINS_4gemm6kernel13GemmUniversalIN4cute5tupleIJiiiiEEENS1_10collective13CollectiveMmaINS1_35MainloopSm100TmaUmmaWarpSpecializedILi5ELi2ELi4ENS5_IJNS4_1CILi1EEESB_SB_EEEEENS5_IJNSA_ILi64EEESE_NSA_ILi32EEEEEENS_12float_e4m3_tENS5_IJlSB_lEEESH_SI_NS4_8TiledMMAINS4_8MMA_AtomIJNS4_10MMA_TraitsINS4_19SM100_MMA_F8F6F4_SSEJSH_SH_fSE_SE_NS4_17integral_constantINS4_4UMMA5MajorELSP_0EEESQ_NSN_INSO_7ScaleInELSR_0EEESS_EEEEEENS4_6LayoutISC_NS5_IJNSA_ILi0EEESW_SW_EEEEENS5_IJNS4_10UnderscoreESZ_SZ_EEEEENS4_13SM90_TMA_LOADENS4_14ComposedLayoutINS4_7SwizzleILi1ELi4ELi3EEENS4_18smem_ptr_flag_bitsILi8EEENSV_INS5_IJNSA_ILi8EEESF_EEENS5_IJSF_SB_EEEEEEEvNS4_8identityES12_S1C_vS1D_EENS_8epilogue10collective18CollectiveEpilogueINS1F_23Sm100TmaWarpSpecializedILi1ELi1ELi32ELb0ELb0EEEJSG_NS5_IJNSV_ISE_SB_EES1K_EEESH_SI_SH_SI_NS1F_6fusion15FusionCallbacksIS1J_NS1M_17LinearCombinationISH_fSH_fLNS_15FloatRoundStyleE2EEESG_S1L_JEEENS4_5SM1004TMEM4LOAD26SM100_TMEM_LOAD_16dp32b32xES12_NS13_INS14_ILi2ELi4ELi3EEES17_NSV_INS5_IJS18_SE_EEENS5_IJSE_SB_EEEEEEENS4_39AutoVectorizingCopyWithAssumedAlignmentILi128EEENS4_14SM90_TMA_STOREES20_S22_S22_EEEvvEEEEvNT_6ParamsE)
        /*0044*/ 	.word	0x00000000
.L_29:


//--------------------- .nv.compat                --------------------------
	.section	.nv.compat,"",@"SHT_CUDA_COMPAT_INFO"
	.align	4
        /*0000*/ 	.byte	0x02, 0x09, 0x01, 0x00, 0x02, 0x02, 0x02, 0x00, 0x02, 0x05, 0x05, 0x00, 0x03, 0x07, 0x01, 0x01
        /*0010*/ 	.byte	0x02, 0x03, 0x01, 0x00, 0x02, 0x06, 0x01, 0x00, 0x04, 0x0b, 0x08, 0x00, 0x09, 0x00, 0x00, 0x00
        /*0020*/ 	.byte	0x00, 0x00, 0x00, 0x00


//--------------------- .nv.info._ZN7cutlass13device_kernelINS_4gemm6kernel13GemmUniversalIN4cute5tupleIJiiiiEEENS1_10collective13CollectiveMmaINS1_35MainloopSm100TmaUmmaWarpSpecializedILi5ELi2ELi4ENS5_IJNS4_1CILi1EEESB_SB_EEEEENS5_IJNSA_ILi64EEESE_NSA_ILi32EEEEEENS_12float_e4m3_tENS5_IJlSB_lEEESH_SI_NS4_8TiledMMAINS4_8MMA_AtomIJNS4_10MMA_TraitsINS4_19SM100_MMA_F8F6F4_SSEJSH_SH_fSE_SE_NS4_17integral_constantINS4_4UMMA5MajorELSP_0EEESQ_NSN_INSO_7ScaleInELSR_0EEESS_EEEEEENS4_6LayoutISC_NS5_IJNSA_ILi0EEESW_SW_EEEEENS5_IJNS4_10UnderscoreESZ_SZ_EEEEENS4_13SM90_TMA_LOADENS4_14ComposedLayoutINS4_7SwizzleILi1ELi4ELi3EEENS4_18smem_ptr_flag_bitsILi8EEENSV_INS5_IJNSA_ILi8EEESF_EEENS5_IJSF_SB_EEEEEEEvNS4_8identityES12_S1C_vS1D_EENS_8epilogue10collective18CollectiveEpilogueINS1F_23Sm100TmaWarpSpecializedILi1ELi1ELi32ELb0ELb0EEEJSG_NS5_IJNSV_ISE_SB_EES1K_EEESH_SI_SH_SI_NS1F_6fusion15FusionCallbacksIS1J_NS1M_17LinearCombinationISH_fSH_fLNS_15FloatRoundStyleE2EEESG_S1L_JEEENS4_5SM1004TMEM4LOAD26SM100_TMEM_LOAD_16dp32b32xES12_NS13_INS14_ILi2ELi4ELi3EEES17_NSV_INS5_IJS18_SE_EEENS5_IJSE_SB_EEEEEEENS4_39AutoVectorizingCopyWithAssumedAlignmentILi128EEENS4_14SM90_TMA_STOREES20_S22_S22_EEEvvEEEEvNT_6ParamsE --------------------------
	.section	.nv.info._ZN7cutlass13device_kernelINS_4gemm6kernel13GemmUniversalIN4cute5tupleIJiiiiEEENS1_10collective13CollectiveMmaINS1_35MainloopSm100TmaUmmaWarpSpecializedILi5ELi2ELi4ENS5_IJNS4_1CILi1EEESB_SB_EEEEENS5_IJNSA_ILi64EEESE_NSA_ILi32EEEEEENS_12float_e4m3_tENS5_IJlSB_lEEESH_SI_NS4_8TiledMMAINS4_8MMA_AtomIJNS4_10MMA_TraitsINS4_19SM100_MMA_F8F6F4_SSEJSH_SH_fSE_SE_NS4_17integral_constantINS4_4UMMA5MajorELSP_0EEESQ_NSN_INSO_7ScaleInELSR_0EEESS_EEEEEENS4_6LayoutISC_NS5_IJNSA_ILi0EEESW_SW_EEEEENS5_IJNS4_10UnderscoreESZ_SZ_EEEEENS4_13SM90_TMA_LOADENS4_14ComposedLayoutINS4_7SwizzleILi1ELi4ELi3EEENS4_18smem_ptr_flag_bitsILi8EEENSV_INS5_IJNSA_ILi8EEESF_EEENS5_IJSF_SB_EEEEEEEvNS4_8identityES12_S1C_vS1D_EENS_8epilogue10collective18CollectiveEpilogueINS1F_23Sm100TmaWarpSpecializedILi1ELi1ELi32ELb0ELb0EEEJSG_NS5_IJNSV_ISE_SB_EES1K_EEESH_SI_SH_SI_NS1F_6fusion15FusionCallbacksIS1J_NS1M_17LinearCombinationISH_fSH_fLNS_15FloatRoundStyleE2EEESG_S1L_JEEENS4_5SM1004TMEM4LOAD26SM100_TMEM_LOAD_16dp32b32xES12_NS13_INS14_ILi2ELi4ELi3EEES17_NSV_INS5_IJS18_SE_EEENS5_IJSE_SB_EEEEEEENS4_39AutoVectorizingCopyWithAssumedAlignmentILi128EEENS4_14SM90_TMA_STOREES20_S22_S22_EEEvvEEEEvNT_6ParamsE,"",@"SHT_CUDA_INFO"
	.sectionflags	@""
	.align	4


	//----- nvinfo : EIATTR_CUDA_API_VERSION
	.align		4
        /*0000*/ 	.byte	0x04, 0x37
        /*0002*/ 	.short	(.L_31 - .L_30)
.L_30:
        /*0004*/ 	.word	0x00000082


	//----- nvinfo : EIATTR_KPARAM_INFO
	.align		4
.L_31:
        /*0008*/ 	.byte	0x04, 0x17
        /*000a*/ 	.short	(.L_33 - .L_32)
.L_32:
        /*000c*/ 	.word	0x00000000
        /*0010*/ 	.short	0x0000
        /*0012*/ 	.short	0x0000
        /*0014*/ 	.byte	0x00, 0xf0, 0x01, 0x20


	//----- nvinfo : EIATTR_AT_ENTRY_FRAGMENTS
	.align		4
.L_33:
        /*0018*/ 	.byte	0x04, 0x4f
        /*001a*/ 	.short	(.L_35 - .L_34)


	//   ....[0]....
.L_34:
        /*001c*/ 	.word	0x00000006


	//----- nvinfo : EIATTR_RESERVED_SMEM_USED
	.align		4
.L_35:
        /*0020*/ 	.byte	0x01, 0x41
	.zero		2


	//----- nvinfo : EIATTR_SPARSE_MMA_MASK
	.align		4
        /*0024*/ 	.byte	0x03, 0x50
        /*0026*/ 	.short	0x0000


	//----- nvinfo : EIATTR_TCGEN05_1CTA_USED
	.align		4
        /*0028*/ 	.byte	0x01, 0x51
	.zero		2


	//----- nvinfo : EIATTR_MAXREG_COUNT
	.align		4
        /*002c*/ 	.byte	0x03, 0x1b
        /*002e*/ 	.short	0x00ff


	//----- nvinfo : EIATTR_NUM_BARRIERS
	.align		4
        /*0030*/ 	.byte	0x02, 0x4c
        /*0032*/ 	.byte	0x07
	.zero		1


	//----- nvinfo : EIATTR_EXTERNS
	.align		4
        /*0034*/ 	.byte	0x04, 0x0f
        /*0036*/ 	.short	(.L_37 - .L_36)


	//   ....[0]....
	.align		4
.L_36:
        /*0038*/ 	.word	index@(__assertfail)


	//----- nvinfo : EIATTR_MERCURY_ISA_VERSION
	.align		4
.L_37:
        /*003c*/ 	.byte	0x03, 0x5f
        /*003e*/ 	.short	0x0101


	//----- nvinfo : EIATTR_INT_WARP_WIDE_INSTR_OFFSETS
	.align		4
        /*0040*/ 	.byte	0x04, 0x31
        /*0042*/ 	.short	(.L_39 - .L_38)


	//   ....[0]....
.L_38:
        /*0044*/ 	.word	0x00001d80


	//   ....[1]....
        /*0048*/ 	.word	0x00003770


	//   ....[2]....
        /*004c*/ 	.word	0x00003790


	//   ....[3]....
        /*0050*/ 	.word	0x000037c0


	//   ....[4]....
        /*0054*/ 	.word	0x000041d0


	//   ....[5]....
        /*0058*/ 	.word	0x000042c0


	//----- nvinfo : EIATTR_COOP_GROUP_MASK_REGIDS
	.align		4
.L_39:
        /*005c*/ 	.byte	0x04, 0x29
        /*005e*/ 	.short	(.L_41 - .L_40)


	//   ....[0]....
.L_40:
        /*0060*/ 	.word	0xffffffff


	//   ....[1]....
        /*0064*/ 	.word	0xffffffff


	//   ....[2]....
        /*0068*/ 	.word	0xffffffff


	//   ....[3]....
        /*006c*/ 	.word	0xffffffff


	//   ....[4]....
        /*0070*/ 	.word	0xffffffff


	//   ....[5]....
        /*0074*/ 	.word	0xffffffff


	//   ....[6]....
        /*0078*/ 	.word	0xffffffff


	//   ....[7]....
        /*007c*/ 	.word	0xffffffff


	//   ....[8]....
        /*0080*/ 	.word	0xffffffff


	//   ....[9]....
        /*0084*/ 	.word	0xffffffff


	//   ....[10]....
        /*0088*/ 	.word	0xffffffff


	//   ....[11]....
        /*008c*/ 	.word	0xffffffff


	//   ....[12]....
        /*0090*/ 	.word	0xffffffff


	//----- nvinfo : EIATTR_COOP_GROUP_INSTR_OFFSETS
	.align		4
.L_41:
        /*0094*/ 	.byte	0x04, 0x28
        /*0096*/ 	.short	(.L_43 - .L_42)


	//   ....[0]....
.L_42:
        /*0098*/ 	.word	0x00000090


	//   ....[1]....
        /*009c*/ 	.word	0x000004d0


	//   ....[2]....
        /*00a0*/ 	.word	0x00000660


	//   ....[3]....
        /*00a4*/ 	.word	0x000007a0


	//   ....[4]....
        /*00a8*/ 	.word	0x000008a0


	//   ....[5]....
        /*00ac*/ 	.word	0x00000a10


	//   ....[6]....
        /*00b0*/ 	.word	0x00000bb0


	//   ....[7]....
        /*00b4*/ 	.word	0x00001c60


	//   ....[8]....
        /*00b8*/ 	.word	0x00002ad0


	//   ....[9]....
        /*00bc*/ 	.word	0x00002ce0


	//   ....[10]....
        /*00c0*/ 	.word	0x00002d10


	//   ....[11]....
        /*00c4*/ 	.word	0x00003650


	//   ....[12]....
        /*00c8*/ 	.word	0x00003880


	//----- nvinfo : EIATTR_VRC_CTA_INIT_COUNT
	.align		4
.L_43:
        /*00cc*/ 	.byte	0x02, 0x4a
        /*00ce*/ 	.byte	0x80
	.zero		1


	//----- nvinfo : EIATTR_SYSCALL_OFFSETS
	.align		4
        /*00d0*/ 	.byte	0x04, 0x46
        /*00d2*/ 	.short	(.L_45 - .L_44)


	//   ....[0]....
.L_44:
        /*00d4*/ 	.word	0x00004ce0


	//   ....[1]....
        /*00d8*/ 	.word	0x00004e20


	//   ....[2]....
        /*00dc*/ 	.word	0x00005580


	//----- nvinfo : EIATTR_MBARRIER_INSTR_OFFSETS
	.align		4
.L_45:
        /*00e0*/ 	.byte	0x04, 0x39
        /*00e2*/ 	.short	(.L_47 - .L_46)


	//   ....[0]....
.L_46:
        /*00e4*/ 	.word	0x000005b0
        /*00e8*/ 	.word	0x000000ff
        /*00ec*/ 	.word	0x00000000
        /*00f0*/ 	.short	0x0100
        /*00f2*/ 	.byte	0x05
	.zero		1


	//   ....[1]....
        /*00f4*/ 	.word	0x000005c0
        /*00f8*/ 	.word	0x000000ff
        /*00fc*/ 	.word	0x00000028
        /*0100*/ 	.short	0x0100
        /*0102*/ 	.byte	0x05
	.zero		1


	//   ....[2]....
        /*0104*/ 	.word	0x000005d0
        /*0108*/ 	.word	0x000000ff
        /*010c*/ 	.word	0x00000008
        /*0110*/ 	.short	0x0100
        /*0112*/ 	.byte	0x05
	.zero		1


	//   ....[3]....
        /*0114*/ 	.word	0x000005e0
        /*0118*/ 	.word	0x000000ff
        /*011c*/ 	.word	0x00000030
        /*0120*/ 	.short	0x0100
        /*0122*/ 	.byte	0x05
	.zero		1


	//   ....[4]....
        /*0124*/ 	.word	0x000005f0
        /*0128*/ 	.word	0x000000ff
        /*012c*/ 	.word	0x00000010
        /*0130*/ 	.short	0x0100
        /*0132*/ 	.byte	0x05
	.zero		1


	//   ....[5]....
        /*0134*/ 	.word	0x00000600
        /*0138*/ 	.word	0x000000ff
        /*013c*/ 	.word	0x00000038
        /*0140*/ 	.short	0x0100
        /*0142*/ 	.byte	0x05
	.zero		1


	//   ....[6]....
        /*0144*/ 	.word	0x00000610
        /*0148*/ 	.word	0x000000ff
        /*014c*/ 	.word	0x00000018
        /*0150*/ 	.short	0x0100
        /*0152*/ 	.byte	0x05
	.zero		1


	//   ....[7]....
        /*0154*/ 	.word	0x00000620
        /*0158*/ 	.word	0x000000ff
        /*015c*/ 	.word	0x00000040
        /*0160*/ 	.short	0x0100
        /*0162*/ 	.byte	0x05
	.zero		1


	//   ....[8]....
        /*0164*/ 	.word	0x00000630
        /*0168*/ 	.word	0x000000ff
        /*016c*/ 	.word	0x00000020
        /*0170*/ 	.short	0x0100
        /*0172*/ 	.byte	0x05
	.zero		1


	//   ....[9]....
        /*0174*/ 	.word	0x00000640
        /*0178*/ 	.word	0x000000ff
        /*017c*/ 	.word	0x00000048
        /*0180*/ 	.short	0x0100
        /*0182*/ 	.byte	0x05
	.zero		1


	//   ....[10]....
        /*0184*/ 	.word	0x00000770
        /*0188*/ 	.word	0x000000ff
        /*018c*/ 	.word	0x00000050
        /*0190*/ 	.short	0x0100
        /*0192*/ 	.byte	0x06
	.zero		1


	//   ....[11]....
        /*0194*/ 	.word	0x00000780
        /*0198*/ 	.word	0x000000ff
        /*019c*/ 	.word	0x00000058
        /*01a0*/ 	.short	0x0100
        /*01a2*/ 	.byte	0x06
	.zero		1


	//   ....[12]....
        /*01a4*/ 	.word	0x00000870
        /*01a8*/ 	.word	0x000000ff
        /*01ac*/ 	.word	0x00000060
        /*01b0*/ 	.short	0x0100
        /*01b2*/ 	.byte	0x05
	.zero		1


	//   ....[13]....
        /*01b4*/ 	.word	0x00000880
        /*01b8*/ 	.word	0x000000ff
        /*01bc*/ 	.word	0x00000068
        /*01c0*/ 	.short	0x0100
        /*01c2*/ 	.byte	0x05
	.zero		1


	//   ....[14]....
        /*01c4*/ 	.word	0x000009c0
        /*01c8*/ 	.word	0x000000ff
        /*01cc*/ 	.word	0x00000070
        /*01d0*/ 	.short	0x0100
        /*01d2*/ 	.byte	0x05
	.zero		1


	//   ....[15]....
        /*01d4*/ 	.word	0x000009d0
        /*01d8*/ 	.word	0x000000ff
        /*01dc*/ 	.word	0x00000080
        /*01e0*/ 	.short	0x0100
        /*01e2*/ 	.byte	0x05
	.zero		1


	//   ....[16]....
        /*01e4*/ 	.word	0x000009e0
        /*01e8*/ 	.word	0x000000ff
        /*01ec*/ 	.word	0x00000078
        /*01f0*/ 	.short	0x0100
        /*01f2*/ 	.byte	0x05
	.zero		1


	//   ....[17]....
        /*01f4*/ 	.word	0x000009f0
        /*01f8*/ 	.word	0x000000ff
        /*01fc*/ 	.word	0x00000088
        /*0200*/ 	.short	0x0100
        /*0202*/ 	.byte	0x05
	.zero		1


	//   ....[18]....
        /*0204*/ 	.word	0x00000b20
        /*0208*/ 	.word	0x000000ff
        /*020c*/ 	.word	0x00000090
        /*0210*/ 	.short	0x0100
        /*0212*/ 	.byte	0x06
	.zero		1


	//   ....[19]....
        /*0214*/ 	.word	0x00000b30
        /*0218*/ 	.word	0x000000ff
        /*021c*/ 	.word	0x000000b0
        /*0220*/ 	.short	0x0100
        /*0222*/ 	.byte	0x06
	.zero		1


	//   ....[20]....
        /*0224*/ 	.word	0x00000b40
        /*0228*/ 	.word	0x000000ff
        /*022c*/ 	.word	0x00000098
        /*0230*/ 	.short	0x0100
        /*0232*/ 	.byte	0x06
	.zero		1


	//   ....[21]....
        /*0234*/ 	.word	0x00000b50
        /*0238*/ 	.word	0x000000ff
        /*023c*/ 	.word	0x000000b8
        /*0240*/ 	.short	0x0100
        /*0242*/ 	.byte	0x06
	.zero		1


	//   ....[22]....
        /*0244*/ 	.word	0x00000b60
        /*0248*/ 	.word	0x000000ff
        /*024c*/ 	.word	0x000000a0
        /*0250*/ 	.short	0x0100
        /*0252*/ 	.byte	0x06
	.zero		1


	//   ....[23]....
        /*0254*/ 	.word	0x00000b70
        /*0258*/ 	.word	0x000000ff
        /*025c*/ 	.word	0x000000c0
        /*0260*/ 	.short	0x0100
        /*0262*/ 	.byte	0x06
	.zero		1


	//   ....[24]....
        /*0264*/ 	.word	0x00000b80
        /*0268*/ 	.word	0x000000ff
        /*026c*/ 	.word	0x000000a8
        /*0270*/ 	.short	0x0100
        /*0272*/ 	.byte	0x06
	.zero		1


	//   ....[25]....
        /*0274*/ 	.word	0x00000b90
        /*0278*/ 	.word	0x000000ff
        /*027c*/ 	.word	0x000000c8
        /*0280*/ 	.short	0x0100
        /*0282*/ 	.byte	0x06
	.zero		1


	//   ....[26]....
        /*0284*/ 	.word	0x00000c80
        /*0288*/ 	.word	0x000000ff
        /*028c*/ 	.word	0x000000d0
        /*0290*/ 	.short	0x0100
        /*0292*/ 	.byte	0x05
	.zero		1


	//   ....[27]....
        /*0294*/ 	.word	0x00000c90
        /*0298*/ 	.word	0x000000ff
        /*029c*/ 	.word	0x000000e0
        /*02a0*/ 	.short	0x0100
        /*02a2*/ 	.byte	0x05
	.zero		1


	//   ....[28]....
        /*02a4*/ 	.word	0x00000ca0
        /*02a8*/ 	.word	0x000000ff
        /*02ac*/ 	.word	0x000000d8
        /*02b0*/ 	.short	0x0100
        /*02b2*/ 	.byte	0x05
	.zero		1


	//   ....[29]....
        /*02b4*/ 	.word	0x00000cb0
        /*02b8*/ 	.word	0x000000ff
        /*02bc*/ 	.word	0x000000e8
        /*02c0*/ 	.short	0x0100
        /*02c2*/ 	.byte	0x05
	.zero		1


	//   ....[30]....
        /*02c4*/ 	.word	0x00001580
        /*02c8*/ 	.word	0x00000003
        /*02cc*/ 	.word	0x000000e0
        /*02d0*/ 	.short	0x010a
        /*02d2*/ 	.byte	0xff
	.zero		1


	//   ....[31]....
        /*02d4*/ 	.word	0x000015b0
        /*02d8*/ 	.word	0x00000003
        /*02dc*/ 	.word	0x000000d0
        /*02e0*/ 	.short	0x0101
        /*02e2*/ 	.byte	0xff
	.zero		1


	//   ....[32]....
        /*02e4*/ 	.word	0x00001680
        /*02e8*/ 	.word	0x000000ff
        /*02ec*/ 	.word	0x00000028
        /*02f0*/ 	.short	0x010a
        /*02f2*/ 	.byte	0x08
	.zero		1


	//   ....[33]....
        /*02f4*/ 	.word	0x00001720
        /*02f8*/ 	.word	0x000000ff
        /*02fc*/ 	.word	0x00000028
        /*0300*/ 	.short	0x010a
        /*0302*/ 	.byte	0x21
	.zero		1


	//   ....[34]....
        /*0304*/ 	.word	0x00001880
        /*0308*/ 	.word	0x000000ff
        /*030c*/ 	.word	0x00000028
        /*0310*/ 	.short	0x010a
        /*0312*/ 	.byte	0x08
	.zero		1


	//   ....[35]....
        /*0314*/ 	.word	0x00001970
        /*0318*/ 	.word	0x000000ff
        /*031c*/ 	.word	0x00000068
        /*0320*/ 	.short	0x0101
        /*0322*/ 	.byte	0x04
	.zero		1


	//   ....[36]....
        /*0324*/ 	.word	0x00001990
        /*0328*/ 	.word	0x000000ff
        /*032c*/ 	.word	0x00000028
        /*0330*/ 	.short	0x010a
        /*0332*/ 	.byte	0x08
	.zero		1


	//   ....[37]....
        /*0334*/ 	.word	0x00001a10
        /*0338*/ 	.word	0x000000ff
        /*033c*/ 	.word	0x00000028
        /*0340*/ 	.short	0x010a
        /*0342*/ 	.byte	0x11
	.zero		1


	//   ....[38]....
        /*0344*/ 	.word	0x00001b70
        /*0348*/ 	.word	0x000000ff
        /*034c*/ 	.word	0x00000028
        /*0350*/ 	.short	0x010a
        /*0352*/ 	.byte	0x08
	.zero		1


	//   ....[39]....
        /*0354*/ 	.word	0x00001c90
        /*0358*/ 	.word	0x00000002
        /*035c*/ 	.word	0x00000070
        /*0360*/ 	.short	0x010a
        /*0362*/ 	.byte	0xff
	.zero		1


	//   ....[40]....
        /*0364*/ 	.word	0x00001d50
        /*0368*/ 	.word	0x00000002
        /*036c*/ 	.word	0x00000000
        /*0370*/ 	.short	0x0101
        /*0372*/ 	.byte	0xff
	.zero		1


	//   ....[41]....
        /*0374*/ 	.word	0x000022b0
        /*0378*/ 	.word	0x000000ff
        /*037c*/ 	.word	0x00000000
        /*0380*/ 	.short	0x010a
        /*0382*/ 	.byte	0x05
	.zero		1


	//   ....[42]....
        /*0384*/ 	.word	0x00002340
        /*0388*/ 	.word	0x000000ff
        /*038c*/ 	.word	0x00000000
        /*0390*/ 	.short	0x010a
        /*0392*/ 	.byte	0x05
	.zero		1


	//   ....[43]....
        /*0394*/ 	.word	0x000023d0
        /*0398*/ 	.word	0x000000ff
        /*039c*/ 	.word	0x00000000
        /*03a0*/ 	.short	0x010a
        /*03a2*/ 	.byte	0x05
	.zero		1


	//   ....[44]....
        /*03a4*/ 	.word	0x00002460
        /*03a8*/ 	.word	0x000000ff
        /*03ac*/ 	.word	0x00000000
        /*03b0*/ 	.short	0x010a
        /*03b2*/ 	.byte	0x05
	.zero		1


	//   ....[45]....
        /*03b4*/ 	.word	0x00002500
        /*03b8*/ 	.word	0x00000000
        /*03bc*/ 	.word	0x00000000
        /*03c0*/ 	.short	0x010a
        /*03c2*/ 	.byte	0xff
	.zero		1


	//   ....[46]....
        /*03c4*/ 	.word	0x00002620
        /*03c8*/ 	.word	0x00000000
        /*03cc*/ 	.word	0x000000d0
        /*03d0*/ 	.short	0x010a
        /*03d2*/ 	.byte	0xff
	.zero		1


	//   ....[47]....
        /*03d4*/ 	.word	0x00002680
        /*03d8*/ 	.word	0x00000004
        /*03dc*/ 	.word	0x00000000
        /*03e0*/ 	.short	0x0101
        /*03e2*/ 	.byte	0xff
	.zero		1


	//   ....[48]....
        /*03e4*/ 	.word	0x000026a0
        /*03e8*/ 	.word	0x000000ff
        /*03ec*/ 	.word	0x00000080
        /*03f0*/ 	.short	0x010a
        /*03f2*/ 	.byte	0x05
	.zero		1


	//   ....[49]....
        /*03f4*/ 	.word	0x000027c0
        /*03f8*/ 	.word	0x00000000
        /*03fc*/ 	.word	0x00000070
        /*0400*/ 	.short	0x010a
        /*0402*/ 	.byte	0xff
	.zero		1


	//   ....[50]....
        /*0404*/ 	.word	0x000028d0
        /*0408*/ 	.word	0x00000000
        /*040c*/ 	.word	0x00000000
        /*0410*/ 	.short	0x0101
        /*0412*/ 	.byte	0xff
	.zero		1


	//   ....[51]....
        /*0414*/ 	.word	0x00002960
        /*0418*/ 	.word	0x000000ff
        /*041c*/ 	.word	0x00000080
        /*0420*/ 	.short	0x0106
        /*0422*/ 	.byte	0x05
	.zero		1


	//   ....[52]....
        /*0424*/ 	.word	0x00002980
        /*0428*/ 	.word	0x000000ff
        /*042c*/ 	.word	0x00000080
        /*0430*/ 	.short	0x010a
        /*0432*/ 	.byte	0x05
	.zero		1


	//   ....[53]....
        /*0434*/ 	.word	0x00002a10
        /*0438*/ 	.word	0x000000ff
        /*043c*/ 	.word	0x00000080
        /*0440*/ 	.short	0x0106
        /*0442*/ 	.byte	0x04
	.zero		1


	//   ....[54]....
        /*0444*/ 	.word	0x00002a50
        /*0448*/ 	.word	0x00000000
        /*044c*/ 	.word	0x00000080
        /*0450*/ 	.short	0x010a
        /*0452*/ 	.byte	0xff
	.zero		1


	//   ....[55]....
        /*0454*/ 	.word	0x00002f30
        /*0458*/ 	.word	0x00000000
        /*045c*/ 	.word	0x00000070
        /*0460*/ 	.short	0x010a
        /*0462*/ 	.byte	0xff
	.zero		1


	//   ....[56]....
        /*0464*/ 	.word	0x00003030
        /*0468*/ 	.word	0x00000003
        /*046c*/ 	.word	0x00000000
        /*0470*/ 	.short	0x0101
        /*0472*/ 	.byte	0xff
	.zero		1


	//   ....[57]....
        /*0474*/ 	.word	0x00003040
        /*0478*/ 	.word	0x000000ff
        /*047c*/ 	.word	0x00000000
        /*0480*/ 	.short	0x010a
        /*0482*/ 	.byte	0x04
	.zero		1


	//   ....[58]....
        /*0484*/ 	.word	0x00003060
        /*0488*/ 	.word	0x000000ff
        /*048c*/ 	.word	0x000000b0
        /*0490*/ 	.short	0x010a
        /*0492*/ 	.byte	0x09
	.zero		1


	//   ....[59]....
        /*0494*/ 	.word	0x000031a0
        /*0498*/ 	.word	0x000000ff
        /*049c*/ 	.word	0x00000000
        /*04a0*/ 	.short	0x010a
        /*04a2*/ 	.byte	0x07
	.zero		1


	//   ....[60]....
        /*04a4*/ 	.word	0x000032d0
        /*04a8*/ 	.word	0x000000ff
        /*04ac*/ 	.word	0x00000000
        /*04b0*/ 	.short	0x010a
        /*04b2*/ 	.byte	0x04
	.zero		1


	//   ....[61]....
        /*04b4*/ 	.word	0x00003480
        /*04b8*/ 	.word	0x000000ff
        /*04bc*/ 	.word	0x00000000
        /*04c0*/ 	.short	0x010a
        /*04c2*/ 	.byte	0x05
	.zero		1


	//   ....[62]....
        /*04c4*/ 	.word	0x00003510
        /*04c8*/ 	.word	0x000000ff
        /*04cc*/ 	.word	0x00000000
        /*04d0*/ 	.short	0x010a
        /*04d2*/ 	.byte	0x05
	.zero		1


	//   ....[63]....
        /*04d4*/ 	.word	0x000035a0
        /*04d8*/ 	.word	0x000000ff
        /*04dc*/ 	.word	0x00000000
        /*04e0*/ 	.short	0x010a
        /*04e2*/ 	.byte	0x05
	.zero		1


	//   ....[64]....
        /*04e4*/ 	.word	0x00003630
        /*04e8*/ 	.word	0x000000ff
        /*04ec*/ 	.word	0x00000000
        /*04f0*/ 	.short	0x010a
        /*04f2*/ 	.byte	0x07
	.zero		1


	//   ....[65]....
        /*04f4*/ 	.word	0x00003a70
        /*04f8*/ 	.word	0x00000000
        /*04fc*/ 	.word	0x00000070
        /*0500*/ 	.short	0x010a
        /*0502*/ 	.byte	0xff
	.zero		1


	//   ....[66]....
        /*0504*/ 	.word	0x00003b60
        /*0508*/ 	.word	0x00000000
        /*050c*/ 	.word	0x00000000
        /*0510*/ 	.short	0x0101
        /*0512*/ 	.byte	0xff
	.zero		1


	//   ....[67]....
        /*0514*/ 	.word	0x00003e80
        /*0518*/ 	.word	0x000000ff
        /*051c*/ 	.word	0x00000068
        /*0520*/ 	.short	0x010a
        /*0522*/ 	.byte	0x06
	.zero		1


	//   ....[68]....
        /*0524*/ 	.word	0x00004000
        /*0528*/ 	.word	0x000000ff
        /*052c*/ 	.word	0x00000058
        /*0530*/ 	.short	0x010a
        /*0532*/ 	.byte	0x06
	.zero		1


	//   ....[69]....
        /*0534*/ 	.word	0x00004330
        /*0538*/ 	.word	0x000000ff
        /*053c*/ 	.word	0x00000050
        /*0540*/ 	.short	0x010b
        /*0542*/ 	.byte	0x06
	.zero		1


	//   ....[70]....
        /*0544*/ 	.word	0x00004350
        /*0548*/ 	.word	0x000000ff
        /*054c*/ 	.word	0x00000000
        /*0550*/ 	.short	0x0101
        /*0552*/ 	.byte	0x25
	.zero		1


	//   ....[71]....
        /*0554*/ 	.word	0x00004390
        /*0558*/ 	.word	0x00000000
        /*055c*/ 	.word	0x00000058
        /*0560*/ 	.short	0x010a
        /*0562*/ 	.byte	0xff
	.zero		1


	//   ....[72]....
        /*0564*/ 	.word	0x000046f0
        /*0568*/ 	.word	0x00000000
        /*056c*/ 	.word	0x00000070
        /*0570*/ 	.short	0x010a
        /*0572*/ 	.byte	0xff
	.zero		1


	//   ....[73]....
        /*0574*/ 	.word	0x00004800
        /*0578*/ 	.word	0x00000000
        /*057c*/ 	.word	0x00000000
        /*0580*/ 	.short	0x0101
        /*0582*/ 	.byte	0xff
	.zero		1


	//   ....[74]....
        /*0584*/ 	.word	0x000051b0
        /*0588*/ 	.word	0x000000ff
        /*058c*/ 	.word	0x00000050
        /*0590*/ 	.short	0x010a
        /*0592*/ 	.byte	0x2b
	.zero		1


	//   ....[75]....
        /*0594*/ 	.word	0x000051d0
        /*0598*/ 	.word	0x0000005c
        /*059c*/ 	.word	0x00000090
        /*05a0*/ 	.short	0x010a
        /*05a2*/ 	.byte	0xff
	.zero		1


	//   ....[76]....
        /*05a4*/ 	.word	0x00005320
        /*05a8*/ 	.word	0x000000ff
        /*05ac*/ 	.word	0x00000050
        /*05b0*/ 	.short	0x010a
        /*05b2*/ 	.byte	0x2b
	.zero		1


	//   ....[77]....
        /*05b4*/ 	.word	0x00005400
        /*05b8*/ 	.word	0x000000ff
        /*05bc*/ 	.word	0x00000000
        /*05c0*/ 	.short	0x0101
        /*05c2*/ 	.byte	0x04
	.zero		1


	//   ....[78]....
        /*05c4*/ 	.word	0x00005460
        /*05c8*/ 	.word	0x0000005c
        /*05cc*/ 	.word	0x00000090
        /*05d0*/ 	.short	0x010a
        /*05d2*/ 	.byte	0xff
	.zero		1


	//   ....[79]....
        /*05d4*/ 	.word	0x00005830
        /*05d8*/ 	.word	0x000000ff
        /*05dc*/ 	.word	0x00000000
        /*05e0*/ 	.short	0x0101
        /*05e2*/ 	.byte	0x05
	.zero		1


	//   ....[80]....
        /*05e4*/ 	.word	0x000060c0
        /*05e8*/ 	.word	0x00000003
        /*05ec*/ 	.word	0x000000e0
        /*05f0*/ 	.short	0x010a
        /*05f2*/ 	.byte	0xff
	.zero		1


	//   ....[81]....
        /*05f4*/ 	.word	0x00006120
        /*05f8*/ 	.word	0x00000002
        /*05fc*/ 	.word	0x00000028
        /*0600*/ 	.short	0x010a
        /*0602*/ 	.byte	0xff
	.zero		1


	//   ....[82]....
        /*0604*/ 	.word	0x00006180
        /*0608*/ 	.word	0x00000002
        /*060c*/ 	.word	0x00000028
        /*0610*/ 	.short	0x010a
        /*0612*/ 	.byte	0xff
	.zero		1


	//   ....[83]....
        /*0614*/ 	.word	0x000061d0
        /*0618*/ 	.word	0x00000002
        /*061c*/ 	.word	0x00000070
        /*0620*/ 	.short	0x010a
        /*0622*/ 	.byte	0xff
	.zero		1


	//   ....[84]....
        /*0624*/ 	.word	0x00006230
        /*0628*/ 	.word	0x00000000
        /*062c*/ 	.word	0x00000000
        /*0630*/ 	.short	0x010a
        /*0632*/ 	.byte	0xff
	.zero		1


	//   ....[85]....
        /*0634*/ 	.word	0x00006290
        /*0638*/ 	.word	0x00000000
        /*063c*/ 	.word	0x00000000
        /*0640*/ 	.short	0x010a
        /*0642*/ 	.byte	0xff
	.zero		1


	//   ....[86]....
        /*0644*/ 	.word	0x000062f0
        /*0648*/ 	.word	0x00000000
        /*064c*/ 	.word	0x00000000
        /*0650*/ 	.short	0x010a
        /*0652*/ 	.byte	0xff
	.zero		1


	//   ....[87]....
        /*0654*/ 	.word	0x00006350
        /*0658*/ 	.word	0x00000000
        /*065c*/ 	.word	0x00000000
        /*0660*/ 	.short	0x010a
        /*0662*/ 	.byte	0xff
	.zero		1


	//   ....[88]....
        /*0664*/ 	.word	0x000063a0
        /*0668*/ 	.word	0x00000000
        /*066c*/ 	.word	0x000000d0
        /*0670*/ 	.short	0x010a
        /*0672*/ 	.byte	0xff
	.zero		1


	//   ....[89]....
        /*0674*/ 	.word	0x00006400
        /*0678*/ 	.word	0x00000000
        /*067c*/ 	.word	0x00000080
        /*0680*/ 	.short	0x010a
        /*0682*/ 	.byte	0xff
	.zero		1


	//   ....[90]....
        /*0684*/ 	.word	0x00006450
        /*0688*/ 	.word	0x00000000
        /*068c*/ 	.word	0x00000070
        /*0690*/ 	.short	0x010a
        /*0692*/ 	.byte	0xff
	.zero		1


	//   ....[91]....
        /*0694*/ 	.word	0x000064b0
        /*0698*/ 	.word	0x00000000
        /*069c*/ 	.word	0x00000080
        /*06a0*/ 	.short	0x010a
        /*06a2*/ 	.byte	0xff
	.zero		1


	//   ....[92]....
        /*06a4*/ 	.word	0x00006500
        /*06a8*/ 	.word	0x00000000
        /*06ac*/ 	.word	0x00000070
        /*06b0*/ 	.short	0x010a
        /*06b2*/ 	.byte	0xff
	.zero		1


	//   ....[93]....
        /*06b4*/ 	.word	0x00006560
        /*06b8*/ 	.word	0x00000003
        /*06bc*/ 	.word	0x000000b0
        /*06c0*/ 	.short	0x010a
        /*06c2*/ 	.byte	0xff
	.zero		1


	//   ....[94]....
        /*06c4*/ 	.word	0x000065c0
        /*06c8*/ 	.word	0x00000000
        /*06cc*/ 	.word	0x00000000
        /*06d0*/ 	.short	0x010a
        /*06d2*/ 	.byte	0xff
	.zero		1


	//   ....[95]....
        /*06d4*/ 	.word	0x00006620
        /*06d8*/ 	.word	0x00000000
        /*06dc*/ 	.word	0x00000000
        /*06e0*/ 	.short	0x010a
        /*06e2*/ 	.byte	0xff
	.zero		1


	//   ....[96]....
        /*06e4*/ 	.word	0x00006680
        /*06e8*/ 	.word	0x00000000
        /*06ec*/ 	.word	0x00000000
        /*06f0*/ 	.short	0x010a
        /*06f2*/ 	.byte	0xff
	.zero		1


	//   ....[97]....
        /*06f4*/ 	.word	0x000066e0
        /*06f8*/ 	.word	0x00000000
        /*06fc*/ 	.word	0x00000000
        /*0700*/ 	.short	0x010a
        /*0702*/ 	.byte	0xff
	.zero		1


	//   ....[98]....
        /*0704*/ 	.word	0x00006740
        /*0708*/ 	.word	0x00000000
        /*070c*/ 	.word	0x00000000
        /*0710*/ 	.short	0x010a
        /*0712*/ 	.byte	0xff
	.zero		1


	//   ....[99]....
        /*0714*/ 	.word	0x00006790
        /*0718*/ 	.word	0x00000000
        /*071c*/ 	.word	0x00000070
        /*0720*/ 	.short	0x010a
        /*0722*/ 	.byte	0xff
	.zero		1


	//   ....[100]....
        /*0724*/ 	.word	0x000067f0
        /*0728*/ 	.word	0x00000000
        /*072c*/ 	.word	0x00000068
        /*0730*/ 	.short	0x010a
        /*0732*/ 	.byte	0xff
	.zero		1


	//   ....[101]....
        /*0734*/ 	.word	0x00006850
        /*0738*/ 	.word	0x00000003
        /*073c*/ 	.word	0x00000058
        /*0740*/ 	.short	0x010a
        /*0742*/ 	.byte	0xff
	.zero		1


	//   ....[102]....
        /*0744*/ 	.word	0x000068a0
        /*0748*/ 	.word	0x00000000
        /*074c*/ 	.word	0x00000070
        /*0750*/ 	.short	0x010a
        /*0752*/ 	.byte	0xff
	.zero		1


	//   ....[103]....
        /*0754*/ 	.word	0x00006900
        /*0758*/ 	.word	0x00000000
        /*075c*/ 	.word	0x00000050
        /*0760*/ 	.short	0x010a
        /*0762*/ 	.byte	0xff
	.zero		1


	//   ....[104]....
        /*0764*/ 	.word	0x00006950
        /*0768*/ 	.word	0x0000005c
        /*076c*/ 	.word	0x00000090
        /*0770*/ 	.short	0x010a
        /*0772*/ 	.byte	0xff
	.zero		1


	//----- nvinfo : EIATTR_NUM_MBARRIERS
	.align		4
.L_47:
        /*0774*/ 	.byte	0x03, 0x38
        /*0776*/ 	.short	0x001e


	//----- nvinfo : EIATTR_EXIT_INSTR_OFFSETS
	.align		4
        /*0778*/ 	.byte	0x04, 0x1c
        /*077a*/ 	.short	(.L_49 - .L_48)


	//   ....[0]....
.L_48:
        /*077c*/ 	.word	0x00002530


	//   ....[1]....
        /*0780*/ 	.word	0x00002a20


	//   ....[2]....
        /*0784*/ 	.word	0x00002a80


	//   ....[3]....
        /*0788*/ 	.word	0x00003890


	//   ....[4]....
        /*078c*/ 	.word	0x000043c0


	//   ....[5]....
        /*0790*/ 	.word	0x00004400


	//   ....[6]....
        /*0794*/ 	.word	0x000060b0


	//----- nvinfo : EIATTR_MAX_THREADS
	.align		4
.L_49:
        /*0798*/ 	.byte	0x04, 0x05
        /*079a*/ 	.short	(.L_51 - .L_50)
.L_50:
        /*079c*/ 	.word	0x00000100
        /*07a0*/ 	.word	0x00000001
        /*07a4*/ 	.word	0x00000001


	//----- nvinfo : EIATTR_CRS_STACK_SIZE
	.align		4
.L_51:
        /*07a8*/ 	.byte	0x04, 0x1e
        /*07aa*/ 	.short	(.L_53 - .L_52)
.L_52:
        /*07ac*/ 	.word	0x00000000


	//----- nvinfo : EIATTR_CBANK_PARAM_SIZE
	.align		4
.L_53:
        /*07b0*/ 	.byte	0x03, 0x19
        /*07b2*/ 	.short	0x0800


	//----- nvinfo : EIATTR_PARAM_CBANK
	.align		4
        /*07b4*/ 	.byte	0x04, 0x0a
        /*07b6*/ 	.short	(.L_55 - .L_54)
	.align		4
.L_54:
        /*07b8*/ 	.word	index@(.nv.constant0._ZN7cutlass13device_kernelINS_4gemm6kernel13GemmUniversalIN4cute5tupleIJiiiiEEENS1_10collective13CollectiveMmaINS1_35MainloopSm100TmaUmmaWarpSpecializedILi5ELi2ELi4ENS5_IJNS4_1CILi1EEESB_SB_EEEEENS5_IJNSA_ILi64EEESE_NSA_ILi32EEEEEENS_12float_e4m3_tENS5_IJlSB_lEEESH_SI_NS4_8TiledMMAINS4_8MMA_AtomIJNS4_10MMA_TraitsINS4_19SM100_MMA_F8F6F4_SSEJSH_SH_fSE_SE_NS4_17integral_constantINS4_4UMMA5MajorELSP_0EEESQ_NSN_INSO_7ScaleInELSR_0EEESS_EEEEEENS4_6LayoutISC_NS5_IJNSA_ILi0EEESW_SW_EEEEENS5_IJNS4_10UnderscoreESZ_SZ_EEEEENS4_13SM90_TMA_LOADENS4_14ComposedLayoutINS4_7SwizzleILi1ELi4ELi3EEENS4_18smem_ptr_flag_bitsILi8EEENSV_INS5_IJNSA_ILi8EEESF_EEENS5_IJSF_SB_EEEEEEEvNS4_8identityES12_S1C_vS1D_EENS_8epilogue10collective18CollectiveEpilogueINS1F_23Sm100TmaWarpSpecializedILi1ELi1ELi32ELb0ELb0EEEJSG_NS5_IJNSV_ISE_SB_EES1K_EEESH_SI_SH_SI_NS1F_6fusion15FusionCallbacksIS1J_NS1M_17LinearCombinationISH_fSH_fLNS_15FloatRoundStyleE2EEESG_S1L_JEEENS4_5SM1004TMEM4LOAD26SM100_TMEM_LOAD_16dp32b32xES12_NS13_INS14_ILi2ELi4ELi3EEES17_NSV_INS5_IJS18_SE_EEENS5_IJSE_SB_EEEEEEENS4_39AutoVectorizingCopyWithAssumedAlignmentILi128EEENS4_14SM90_TMA_STOREES20_S22_S22_EEEvvEEEEvNT_6ParamsE)
        /*07bc*/ 	.short	0x0380
        /*07be*/ 	.short	0x0800


	//----- nvinfo : EIATTR_SW_WAR
	.align		4
.L_55:
        /*07c0*/ 	.byte	0x04, 0x36
        /*07c2*/ 	.short	(.L_57 - .L_56)
.L_56:
        /*07c4*/ 	.word	0x00000008
.L_57:


//--------------------- .nv.callgraph             --------------------------
	.section	.nv.callgraph,"",@"SHT_CUDA_CALLGRAPH"
	.align	4
	.sectionentsize	8
	.align		4
        /*0000*/ 	.word	0x00000000
	.align		4
        /*0004*/ 	.word	0xffffffff
	.align		4
        /*0008*/ 	.word	index@(_ZN7cutlass13device_kernelINS_4gemm6kernel13GemmUniversalIN4cute5tupleIJiiiiEEENS1_10collective13CollectiveMmaINS1_35MainloopSm100TmaUmmaWarpSpecializedILi5ELi2ELi4ENS5_IJNS4_1CILi1EEESB_SB_EEEEENS5_IJNSA_ILi64EEESE_NSA_ILi32EEEEEENS_12float_e4m3_tENS5_IJlSB_lEEESH_SI_NS4_8TiledMMAINS4_8MMA_AtomIJNS4_10MMA_TraitsINS4_19SM100_MMA_F8F6F4_SSEJSH_SH_fSE_SE_NS4_17integral_constantINS4_4UMMA5MajorELSP_0EEESQ_NSN_INSO_7ScaleInELSR_0EEESS_EEEEEENS4_6LayoutISC_NS5_IJNSA_ILi0EEESW_SW_EEEEENS5_IJNS4_10UnderscoreESZ_SZ_EEEEENS4_13SM90_TMA_LOADENS4_14ComposedLayoutINS4_7SwizzleILi1ELi4ELi3EEENS4_18smem_ptr_flag_bitsILi8EEENSV_INS5_IJNSA_ILi8EEESF_EEENS5_IJSF_SB_EEEEEEEvNS4_8identityES12_S1C_vS1D_EENS_8epilogue10collective18CollectiveEpilogueINS1F_23Sm100TmaWarpSpecializedILi1ELi1ELi32ELb0ELb0EEEJSG_NS5_IJNSV_ISE_SB_EES1K_EEESH_SI_SH_SI_NS1F_6fusion15FusionCallbacksIS1J_NS1M_17LinearCombinationISH_fSH_fLNS_15FloatRoundStyleE2EEESG_S1L_JEEENS4_5SM1004TMEM4LOAD26SM100_TMEM_LOAD_16dp32b32xES12_NS13_INS14_ILi2ELi4ELi3EEES17_NSV_INS5_IJS18_SE_EEENS5_IJSE_SB_EEEEEEENS4_39AutoVectorizingCopyWithAssumedAlignmentILi128EEENS4_14SM90_TMA_STOREES20_S22_S22_EEEvvEEEEvNT_6ParamsE)
	.align		4
        /*000c*/ 	.word	index@(__assertfail)
	.align		4
        /*0010*/ 	.word	0x00000000
	.align		4
        /*0014*/ 	.word	0xfffffffe
	.align		4
        /*0018*/ 	.word	0x00000000
	.align		4
        /*001c*/ 	.word	0xfffffffd
	.align		4
        /*0020*/ 	.word	0x00000000
	.align		4
        /*0024*/ 	.word	0xfffffffc


//--------------------- .nv.constant4             --------------------------
	.section	.nv.constant4,"a",@progbits
	.align	8
	.align		8
.nv.constant4:
        /*0000*/ 	.dword	__assertfail
	.align		8
        /*0008*/ 	.dword	__unnamed_1
	.align		8
        /*0010*/ 	.dword	__unnamed_2
	.align		8
        /*0018*/ 	.dword	_ZN39_INTERNAL_c8c5e1ea_4_k_cu_7513b89f_79004cuda3std3__45__cpo5beginE
	.align		8
        /*0020*/ 	.dword	_ZN39_INTERNAL_c8c5e1ea_4_k_cu_7513b89f_79004cuda3std3__45__cpo3endE
	.align		8
        /*0028*/ 	.dword	_ZN39_INTERNAL_c8c5e1ea_4_k_cu_7513b89f_79004cuda3std3__45__cpo6cbeginE
	.align		8
        /*0030*/ 	.dword	_ZN39_INTERNAL_c8c5e1ea_4_k_cu_7513b89f_79004cuda3std3__45__cpo4cendE
	.align		8
        /*0038*/ 	.dword	_ZN39_INTERNAL_c8c5e1ea_4_k_cu_7513b89f_79004cuda3std3__441_GLOBAL__N__c8c5e1ea_4_k_cu_7513b89f_79006ignoreE
	.align		8
        /*0040*/ 	.dword	_ZN39_INTERNAL_c8c5e1ea_4_k_cu_7513b89f_79004cuda3std3__419piecewise_constructE
	.align		8
        /*0048*/ 	.dword	_ZN39_INTERNAL_c8c5e1ea_4_k_cu_7513b89f_79004cuda3std3__48in_placeE
	.align		8
        /*0050*/ 	.dword	_ZN39_INTERNAL_c8c5e1ea_4_k_cu_7513b89f_79004cuda3std6ranges3__45__cpo4swapE
	.align		8
        /*0058*/ 	.dword	_ZN39_INTERNAL_c8c5e1ea_4_k_cu_7513b89f_79004cuda3std6ranges3__45__cpo9iter_moveE
	.align		8
        /*0060*/ 	.dword	_ZN39_INTERNAL_c8c5e1ea_4_k_cu_7513b89f_79004cute7productE
	.align		8
        /*0068*/ 	.dword	_ZN39_INTERNAL_c8c5e1ea_4_k_cu_7513b89f_79004cute1_E
	.align		8
        /*0070*/ 	.dword	$str$25
	.align		8
        /*0078*/ 	.dword	$str$26
	.align		8
        /*0080*/ 	.dword	$str$27
	.align		8
        /*0088*/ 	.dword	$str$28


//--------------------- .text._ZN7cutlass13device_kernelINS_4gemm6kernel13GemmUniversalIN4cute5tupleIJiiiiEEENS1_10collective13CollectiveMmaINS1_35MainloopSm100TmaUmmaWarpSpecializedILi5ELi2ELi4ENS5_IJNS4_1CILi1EEESB_SB_EEEEENS5_IJNSA_ILi64EEESE_NSA_ILi32EEEEEENS_12float_e4m3_tENS5_IJlSB_lEEESH_SI_NS4_8TiledMMAINS4_8MMA_AtomIJNS4_10MMA_TraitsINS4_19SM100_MMA_F8F6F4_SSEJSH_SH_fSE_SE_NS4_17integral_constantINS4_4UMMA5MajorELSP_0EEESQ_NSN_INSO_7ScaleInELSR_0EEESS_EEEEEENS4_6LayoutISC_NS5_IJNSA_ILi0EEESW_SW_EEEEENS5_IJNS4_10UnderscoreESZ_SZ_EEEEENS4_13SM90_TMA_LOADENS4_14ComposedLayoutINS4_7SwizzleILi1ELi4ELi3EEENS4_18smem_ptr_flag_bitsILi8EEENSV_INS5_IJNSA_ILi8EEESF_EEENS5_IJSF_SB_EEEEEEEvNS4_8identityES12_S1C_vS1D_EENS_8epilogue10collective18CollectiveEpilogueINS1F_23Sm100TmaWarpSpecializedILi1ELi1ELi32ELb0ELb0EEEJSG_NS5_IJNSV_ISE_SB_EES1K_EEESH_SI_SH_SI_NS1F_6fusion15FusionCallbacksIS1J_NS1M_17LinearCombinationISH_fSH_fLNS_15FloatRoundStyleE2EEESG_S1L_JEEENS4_5SM1004TMEM4LOAD26SM100_TMEM_LOAD_16dp32b32xES12_NS13_INS14_ILi2ELi4ELi3EEES17_NSV_INS5_IJS18_SE_EEENS5_IJSE_SB_EEEEEEENS4_39AutoVectorizingCopyWithAssumedAlignmentILi128EEENS4_14SM90_TMA_STOREES20_S22_S22_EEEvvEEEEvNT_6ParamsE --------------------------
	.section	.text._ZN7cutlass13device_kernelINS_4gemm6kernel13GemmUniversalIN4cute5tupleIJiiiiEEENS1_10collective13CollectiveMmaINS1_35MainloopSm100TmaUmmaWarpSpecializedILi5ELi2ELi4ENS5_IJNS4_1CILi1EEESB_SB_EEEEENS5_IJNSA_ILi64EEESE_NSA_ILi32EEEEEENS_12float_e4m3_tENS5_IJlSB_lEEESH_SI_NS4_8TiledMMAINS4_8MMA_AtomIJNS4_10MMA_TraitsINS4_19SM100_MMA_F8F6F4_SSEJSH_SH_fSE_SE_NS4_17integral_constantINS4_4UMMA5MajorELSP_0EEESQ_NSN_INSO_7ScaleInELSR_0EEESS_EEEEEENS4_6LayoutISC_NS5_IJNSA_ILi0EEESW_SW_EEEEENS5_IJNS4_10UnderscoreESZ_SZ_EEEEENS4_13SM90_TMA_LOADENS4_14ComposedLayoutINS4_7SwizzleILi1ELi4ELi3EEENS4_18smem_ptr_flag_bitsILi8EEENSV_INS5_IJNSA_ILi8EEESF_EEENS5_IJSF_SB_EEEEEEEvNS4_8identityES12_S1C_vS1D_EENS_8epilogue10collective18CollectiveEpilogueINS1F_23Sm100TmaWarpSpecializedILi1ELi1ELi32ELb0ELb0EEEJSG_NS5_IJNSV_ISE_SB_EES1K_EEESH_SI_SH_SI_NS1F_6fusion15FusionCallbacksIS1J_NS1M_17LinearCombinationISH_fSH_fLNS_15FloatRoundStyleE2EEESG_S1L_JEEENS4_5SM1004TMEM4LOAD26SM100_TMEM_LOAD_16dp32b32xES12_NS13_INS14_ILi2ELi4ELi3EEES17_NSV_INS5_IJS18_SE_EEENS5_IJSE_SB_EEEEEEENS4_39AutoVectorizingCopyWithAssumedAlignmentILi128EEENS4_14SM90_TMA_STOREES20_S22_S22_EEEvvEEEEvNT_6ParamsE,"ax",@progbits
	.align	128
.text._ZN7cutlass13device_kernelINS_4gemm6kernel13GemmUniversalIN4cute5tupleIJiiiiEEENS1_10collective13CollectiveMmaINS1_35MainloopSm100TmaUmmaWarpSpecializedILi5ELi2ELi4ENS5_IJNS4_1CILi1EEESB_SB_EEEEENS5_IJNSA_ILi64EEESE_NSA_ILi32EEEEEENS_12float_e4m3_tENS5_IJlSB_lEEESH_SI_NS4_8TiledMMAINS4_8MMA_AtomIJNS4_10MMA_TraitsINS4_19SM100_MMA_F8F6F4_SSEJSH_SH_fSE_SE_NS4_17integral_constantINS4_4UMMA5MajorELSP_0EEESQ_NSN_INSO_7ScaleInELSR_0EEESS_EEEEEENS4_6LayoutISC_NS5_IJNSA_ILi0EEESW_SW_EEEEENS5_IJNS4_10UnderscoreESZ_SZ_EEEEENS4_13SM90_TMA_LOADENS4_14ComposedLayoutINS4_7SwizzleILi1ELi4ELi3EEENS4_18smem_ptr_flag_bitsILi8EEENSV_INS5_IJNSA_ILi8EEESF_EEENS5_IJSF_SB_EEEEEEEvNS4_8identityES12_S1C_vS1D_EENS_8epilogue10collective18CollectiveEpilogueINS1F_23Sm100TmaWarpSpecializedILi1ELi1ELi32ELb0ELb0EEEJSG_NS5_IJNSV_ISE_SB_EES1K_EEESH_SI_SH_SI_NS1F_6fusion15FusionCallbacksIS1J_NS1M_17LinearCombinationISH_fSH_fLNS_15FloatRoundStyleE2EEESG_S1L_JEEENS4_5SM1004TMEM4LOAD26SM100_TMEM_LOAD_16dp32b32xES12_NS13_INS14_ILi2ELi4ELi3EEES17_NSV_INS5_IJS18_SE_EEENS5_IJSE_SB_EEEEEEENS4_39AutoVectorizingCopyWithAssumedAlignmentILi128EEENS4_14SM90_TMA_STOREES20_S22_S22_EEEvvEEEEvNT_6ParamsE:
        .type           _ZN7cutlass13device_kernelINS_4gemm6kernel13GemmUniversalIN4cute5tupleIJiiiiEEENS1_10collective13CollectiveMmaINS1_35MainloopSm100TmaUmmaWarpSpecializedILi5ELi2ELi4ENS5_IJNS4_1CILi1EEESB_SB_EEEEENS5_IJNSA_ILi64EEESE_NSA_ILi32EEEEEENS_12float_e4m3_tENS5_IJlSB_lEEESH_SI_NS4_8TiledMMAINS4_8MMA_AtomIJNS4_10MMA_TraitsINS4_19SM100_MMA_F8F6F4_SSEJSH_SH_fSE_SE_NS4_17integral_constantINS4_4UMMA5MajorELSP_0EEESQ_NSN_INSO_7ScaleInELSR_0EEESS_EEEEEENS4_6LayoutISC_NS5_IJNSA_ILi0EEESW_SW_EEEEENS5_IJNS4_10UnderscoreESZ_SZ_EEEEENS4_13SM90_TMA_LOADENS4_14ComposedLayoutINS4_7SwizzleILi1ELi4ELi3EEENS4_18smem_ptr_flag_bitsILi8EEENSV_INS5_IJNSA_ILi8EEESF_EEENS5_IJSF_SB_EEEEEEEvNS4_8identityES12_S1C_vS1D_EENS_8epilogue10collective18CollectiveEpilogueINS1F_23Sm100TmaWarpSpecializedILi1ELi1ELi32ELb0ELb0EEEJSG_NS5_IJNSV_ISE_SB_EES1K_EEESH_SI_SH_SI_NS1F_6fusion15FusionCallbacksIS1J_NS1M_17LinearCombinationISH_fSH_fLNS_15FloatRoundStyleE2EEESG_S1L_JEEENS4_5SM1004TMEM4LOAD26SM100_TMEM_LOAD_16dp32b32xES12_NS13_INS14_ILi2ELi4ELi3EEES17_NSV_INS5_IJS18_SE_EEENS5_IJSE_SB_EEEEEEENS4_39AutoVectorizingCopyWithAssumedAlignmentILi128EEENS4_14SM90_TMA_STOREES20_S22_S22_EEEvvEEEEvNT_6ParamsE,@function
        .size           _ZN7cutlass13device_kernelINS_4gemm6kernel13GemmUniversalIN4cute5tupleIJiiiiEEENS1_10collective13CollectiveMmaINS1_35MainloopSm100TmaUmmaWarpSpecializedILi5ELi2ELi4ENS5_IJNS4_1CILi1EEESB_SB_EEEEENS5_IJNSA_ILi64EEESE_NSA_ILi32EEEEEENS_12float_e4m3_tENS5_IJlSB_lEEESH_SI_NS4_8TiledMMAINS4_8MMA_AtomIJNS4_10MMA_TraitsINS4_19SM100_MMA_F8F6F4_SSEJSH_SH_fSE_SE_NS4_17integral_constantINS4_4UMMA5MajorELSP_0EEESQ_NSN_INSO_7ScaleInELSR_0EEESS_EEEEEENS4_6LayoutISC_NS5_IJNSA_ILi0EEESW_SW_EEEEENS5_IJNS4_10UnderscoreESZ_SZ_EEEEENS4_13SM90_TMA_LOADENS4_14ComposedLayoutINS4_7SwizzleILi1ELi4ELi3EEENS4_18smem_ptr_flag_bitsILi8EEENSV_INS5_IJNSA_ILi8EEESF_EEENS5_IJSF_SB_EEEEEEEvNS4_8identityES12_S1C_vS1D_EENS_8epilogue10collective18CollectiveEpilogueINS1F_23Sm100TmaWarpSpecializedILi1ELi1ELi32ELb0ELb0EEEJSG_NS5_IJNSV_ISE_SB_EES1K_EEESH_SI_SH_SI_NS1F_6fusion15FusionCallbacksIS1J_NS1M_17LinearCombinationISH_fSH_fLNS_15FloatRoundStyleE2EEESG_S1L_JEEENS4_5SM1004TMEM4LOAD26SM100_TMEM_LOAD_16dp32b32xES12_NS13_INS14_ILi2ELi4ELi3EEES17_NSV_INS5_IJS18_SE_EEENS5_IJSE_SB_EEEEEEENS4_39AutoVectorizingCopyWithAssumedAlignmentILi128EEENS4_14SM90_TMA_STOREES20_S22_S22_EEEvvEEEEvNT_6ParamsE,(.L_x_131 - _ZN7cutlass13device_kernelINS_4gemm6kernel13GemmUniversalIN4cute5tupleIJiiiiEEENS1_10collective13CollectiveMmaINS1_35MainloopSm100TmaUmmaWarpSpecializedILi5ELi2ELi4ENS5_IJNS4_1CILi1EEESB_SB_EEEEENS5_IJNSA_ILi64EEESE_NSA_ILi32EEEEEENS_12float_e4m3_tENS5_IJlSB_lEEESH_SI_NS4_8TiledMMAINS4_8MMA_AtomIJNS4_10MMA_TraitsINS4_19SM100_MMA_F8F6F4_SSEJSH_SH_fSE_SE_NS4_17integral_constantINS4_4UMMA5MajorELSP_0EEESQ_NSN_INSO_7ScaleInELSR_0EEESS_EEEEEENS4_6LayoutISC_NS5_IJNSA_ILi0EEESW_SW_EEEEENS5_IJNS4_10UnderscoreESZ_SZ_EEEEENS4_13SM90_TMA_LOADENS4_14ComposedLayoutINS4_7SwizzleILi1ELi4ELi3EEENS4_18smem_ptr_flag_bitsILi8EEENSV_INS5_IJNSA_ILi8EEESF_EEENS5_IJSF_SB_EEEEEEEvNS4_8identityES12_S1C_vS1D_EENS_8epilogue10collective18CollectiveEpilogueINS1F_23Sm100TmaWarpSpecializedILi1ELi1ELi32ELb0ELb0EEEJSG_NS5_IJNSV_ISE_SB_EES1K_EEESH_SI_SH_SI_NS1F_6fusion15FusionCallbacksIS1J_NS1M_17LinearCombinationISH_fSH_fLNS_15FloatRoundStyleE2EEESG_S1L_JEEENS4_5SM1004TMEM4LOAD26SM100_TMEM_LOAD_16dp32b32xES12_NS13_INS14_ILi2ELi4ELi3EEES17_NSV_INS5_IJS18_SE_EEENS5_IJSE_SB_EEEEEEENS4_39AutoVectorizingCopyWithAssumedAlignmentILi128EEENS4_14SM90_TMA_STOREES20_S22_S22_EEEvvEEEEvNT_6ParamsE)
        .other          _ZN7cutlass13device_kernelINS_4gemm6kernel13GemmUniversalIN4cute5tupleIJiiiiEEENS1_10collective13CollectiveMmaINS1_35MainloopSm100TmaUmmaWarpSpecializedILi5ELi2ELi4ENS5_IJNS4_1CILi1EEESB_SB_EEEEENS5_IJNSA_ILi64EEESE_NSA_ILi32EEEEEENS_12float_e4m3_tENS5_IJlSB_lEEESH_SI_NS4_8TiledMMAINS4_8MMA_AtomIJNS4_10MMA_TraitsINS4_19SM100_MMA_F8F6F4_SSEJSH_SH_fSE_SE_NS4_17integral_constantINS4_4UMMA5MajorELSP_0EEESQ_NSN_INSO_7ScaleInELSR_0EEESS_EEEEEENS4_6LayoutISC_NS5_IJNSA_ILi0EEESW_SW_EEEEENS5_IJNS4_10UnderscoreESZ_SZ_EEEEENS4_13SM90_TMA_LOADENS4_14ComposedLayoutINS4_7SwizzleILi1ELi4ELi3EEENS4_18smem_ptr_flag_bitsILi8EEENSV_INS5_IJNSA_ILi8EEESF_EEENS5_IJSF_SB_EEEEEEEvNS4_8identityES12_S1C_vS1D_EENS_8epilogue10collective18CollectiveEpilogueINS1F_23Sm100TmaWarpSpecializedILi1ELi1ELi32ELb0ELb0EEEJSG_NS5_IJNSV_ISE_SB_EES1K_EEESH_SI_SH_SI_NS1F_6fusion15FusionCallbacksIS1J_NS1M_17LinearCombinationISH_fSH_fLNS_15FloatRoundStyleE2EEESG_S1L_JEEENS4_5SM1004TMEM4LOAD26SM100_TMEM_LOAD_16dp32b32xES12_NS13_INS14_ILi2ELi4ELi3EEES17_NSV_INS5_IJS18_SE_EEENS5_IJSE_SB_EEEEEEENS4_39AutoVectorizingCopyWithAssumedAlignmentILi128EEENS4_14SM90_TMA_STOREES20_S22_S22_EEEvvEEEEvNT_6ParamsE,@"STO_CUDA_ENTRY STV_DEFAULT"
_ZN7cutlass13device_kernelINS_4gemm6kernel13GemmUniversalIN4cute5tupleIJiiiiEEENS1_10collective13CollectiveMmaINS1_35MainloopSm100TmaUmmaWarpSpecializedILi5ELi2ELi4ENS5_IJNS4_1CILi1EEESB_SB_EEEEENS5_IJNSA_ILi64EEESE_NSA_ILi32EEEEEENS_12float_e4m3_tENS5_IJlSB_lEEESH_SI_NS4_8TiledMMAINS4_8MMA_AtomIJNS4_10MMA_TraitsINS4_19SM100_MMA_F8F6F4_SSEJSH_SH_fSE_SE_NS4_17integral_constantINS4_4UMMA5MajorELSP_0EEESQ_NSN_INSO_7ScaleInELSR_0EEESS_EEEEEENS4_6LayoutISC_NS5_IJNSA_ILi0EEESW_SW_EEEEENS5_IJNS4_10UnderscoreESZ_SZ_EEEEENS4_13SM90_TMA_LOADENS4_14ComposedLayoutINS4_7SwizzleILi1ELi4ELi3EEENS4_18smem_ptr_flag_bitsILi8EEENSV_INS5_IJNSA_ILi8EEESF_EEENS5_IJSF_SB_EEEEEEEvNS4_8identityES12_S1C_vS1D_EENS_8epilogue10collective18CollectiveEpilogueINS1F_23Sm100TmaWarpSpecializedILi1ELi1ELi32ELb0ELb0EEEJSG_NS5_IJNSV_ISE_SB_EES1K_EEESH_SI_SH_SI_NS1F_6fusion15FusionCallbacksIS1J_NS1M_17LinearCombinationISH_fSH_fLNS_15FloatRoundStyleE2EEESG_S1L_JEEENS4_5SM1004TMEM4LOAD26SM100_TMEM_LOAD_16dp32b32xES12_NS13_INS14_ILi2ELi4ELi3EEES17_NSV_INS5_IJS18_SE_EEENS5_IJSE_SB_EEEEEEENS4_39AutoVectorizingCopyWithAssumedAlignmentILi128EEENS4_14SM90_TMA_STOREES20_S22_S22_EEEvvEEEEvNT_6ParamsE:
[----:B------:R-:W1:Y:S01]  /*0000*/  LDC R1, c[0x0][0x37c] ;  /* 0x0000df00ff017b82 */ /* 0x000e620000000800 */
[----:B------:R-:W2:Y:S01]  /*0010*/  S2R R101, SR_TID.X ;  /* 0x0000000000657919 */ /* 0x000ea20000002100 */
[----:B------:R-:W3:Y:S01]  /*0020*/  LDCU.64 UR4, c[0x0][0x890] ;  /* 0x00011200ff0477ac */ /* 0x000ee20008000a00 */
[----:B------:R-:W-:Y:S02]  /*0030*/  PRMT R96, RZ, 0x7610, R96 ;  /* 0x00007610ff607816 */ /* 0x000fe40000000060 */
[----:B------:R-:W-:Y:S01]  /*0040*/  ELECT P5, URZ, PT ;  /* 0x0000000000ff782f */ /* 0x000fe200038a0000 */
[----:B------:R-:W4:Y:S01]  /*0050*/  LDCU.64 UR40, c[0x0][0x358] ;  /* 0x00006b00ff2877ac */ /* 0x000f220008000a00 */
[----:B---3--:R-:W-:-:S04]  /*0060*/  UISETP.NE.U32.AND UP0, UPT, UR4, URZ, UPT ;  /* 0x000000ff0400728c */ /* 0x008fc8000bf05070 */
[----:B------:R-:W-:Y:S01]  /*0070*/  UISETP.NE.AND.EX UP0, UPT, UR5, URZ, UPT, UP0 ;  /* 0x000000ff0500728c */ /* 0x000fe2000bf05300 */
[----:B--2---:R-:W-:-:S05]  /*0080*/  SHF.R.U32.HI R104, RZ, 0x5, R101 ;  /* 0x00000005ff687819 */ /* 0x004fca0000011665 */
[----:B------:R-:W2:Y:S02]  /*0090*/  SHFL.IDX PT, R0, R104, RZ, 0x1f ;  /* 0x00001fff68007589 */ /* 0x000ea400000e0000 */
[----:B--2---:R-:W-:Y:S01]  /*00a0*/  R2UR UR8, R0 ;  /* 0x00000000000872ca */ /* 0x004fe200000e0000 */
[----:B-1--4-:R-:W-:-:S14]  /*00b0*/  BRA.U UP0, `(.L_x_0) ;  /* 0x00000001002c7547 */ /* 0x012fdc000b800000 */
[----:B------:R-:W1:Y:S02]  /*00c0*/  LDCU.64 UR6, c[0x0][0x888] ;  /* 0x00011100ff0677ac */ /* 0x000e640008000a00 */
[----:B-1----:R-:W-:-:S04]  /*00d0*/  UISETP.NE.U32.AND UP0, UPT, UR6, URZ, UPT ;  /* 0x000000ff0600728c */ /* 0x002fc8000bf05070 */
[----:B------:R-:W-:-:S09]  /*00e0*/  UISETP.NE.AND.EX UP0, UPT, UR7, URZ, UPT, UP0 ;  /* 0x000000ff0700728c */ /* 0x000fd2000bf05300 */
[----:B------:R-:W-:Y:S05]  /*00f0*/  BRA.U !UP0, `(.L_x_1) ;  /* 0x0000000108107547 */ /* 0x000fea000b800000 */
[----:B------:R-:W1:Y:S02]  /*0100*/  LDC.64 R2, c[0x0][0x888] ;  /* 0x00022200ff027b82 */ /* 0x000e640000000a00 */
[----:B-1----:R1:W5:Y:S01]  /*0110*/  LDG.E R49, desc[UR40][R2.64] ;  /* 0x0000002802317981 */ /* 0x002362000c1e1900 */
[----:B------:R-:W-:Y:S01]  /*0120*/  HFMA2 R96, -RZ, RZ, 0, 5.9604644775390625e-08 ;  /* 0x00000001ff607431 */ /* 0x000fe200000001ff */
[----:B------:R-:W-:Y:S05]  /*0130*/  BRA `(.L_x_0) ;  /* 0x00000000000c7947 */ /* 0x000fea0003800000 */
.L_x_1:
[----:B------:R-:W1:Y:S01]  /*0140*/  LDCU UR6, c[0x0][0x880] ;  /* 0x00011000ff0677ac */ /* 0x000e620008000800 */
[----:B------:R-:W-:Y:S01]  /*0150*/  HFMA2 R96, -RZ, RZ, 0, 5.9604644775390625e-08 ;  /* 0x00000001ff607431 */ /* 0x000fe200000001ff */
[----:B-1----:R-:W-:-:S07]  /*0160*/  MOV R49, UR6 ;  /* 0x0000000600317c02 */ /* 0x002fce0008000f00 */
.L_x_0:
[----:B------:R-:W2:Y:S02]  /*0170*/  LDCU.64 UR6, c[0x0][0x8b0] ;  /* 0x00011600ff0677ac */ /* 0x000ea40008000a00 */
[----:B--2---:R-:W-:-:S04]  /*0180*/  UISETP.NE.U32.AND UP0, UPT, UR6, URZ, UPT ;  /* 0x000000ff0600728c */ /* 0x004fc8000bf05070 */
[----:B------:R-:W-:-:S09]  /*0190*/  UISETP.NE.AND.EX UP0, UPT, UR7, URZ, UPT, UP0 ;  /* 0x000000ff0700728c */ /* 0x000fd2000bf05300 */
[----:B------:R-:W-:Y:S05]  /*01a0*/  BRA.U UP0, `(.L_x_2) ;  /* 0x0000000100247547 */ /* 0x000fea000b800000 */
[----:B------:R-:W2:Y:S02]  /*01b0*/  LDCU.64 UR6, c[0x0][0x8a8] ;  /* 0x00011500ff0677ac */ /* 0x000ea40008000a00 */
[----:B--2---:R-:W-:-:S04]  /*01c0*/  UISETP.NE.U32.AND UP0, UPT, UR6, URZ, UPT ;  /* 0x000000ff0600728c */ /* 0x004fc8000bf05070 */
[----:B------:R-:W-:-:S09]  /*01d0*/  UISETP.NE.AND.EX UP0, UPT, UR7, URZ, UPT, UP0 ;  /* 0x000000ff0700728c */ /* 0x000fd2000bf05300 */
[----:B------:R-:W-:Y:S05]  /*01e0*/  BRA.U !UP0, `(.L_x_3) ;  /* 0x00000001080c7547 */ /* 0x000fea000b800000 */
[----:B-1----:R-:W1:Y:S02]  /*01f0*/  LDC.64 R2, c[0x0][0x8a8] ;  /* 0x00022a00ff027b82 */ /* 0x002e640000000a00 */
[----:B-1----:R2:W5:Y:S01]  /*0200*/  LDG.E R47, desc[UR40][R2.64] ;  /* 0x00000028022f7981 */ /* 0x002562000c1e1900 */
[----:B------:R-:W-:Y:S05]  /*0210*/  BRA `(.L_x_2) ;  /* 0x0000000000087947 */ /* 0x000fea0003800000 */
.L_x_3:
[----:B------:R-:W2:Y:S02]  /*0220*/  LDCU UR6, c[0x0][0x8a0] ;  /* 0x00011400ff0677ac */ /* 0x000ea40008000800 */
[----:B--2---:R-:W-:Y:S02]  /*0230*/  MOV R47, UR6 ;  /* 0x00000006002f7c02 */ /* 0x004fe40008000f00 */
.L_x_2:
[----:B------:R-:W-:Y:S01]  /*0240*/  IMAD.U32 R0, RZ, RZ, UR8 ;  /* 0x00000008ff007e24 */ /* 0x000fe2000f8e00ff */
[----:B------:R-:W-:Y:S04]  /*0250*/  BSSY.RECONVERGENT B0, `(.L_x_4) ;  /* 0x000000c000007945 */ /* 0x000fe80003800200 */
[C---:B------:R-:W-:Y:S02]  /*0260*/  ISETP.NE.OR P1, PT, R0.reuse, 0x1, !P5 ;  /* 0x000000010000780c */ /* 0x040fe40006f25670 */
[----:B------:R-:W-:-:S11]  /*0270*/  ISETP.NE.OR P0, PT, R0, 0x3, !P5 ;  /* 0x000000030000780c */ /* 0x000fd60006f05670 */
[----:B------:R-:W-:Y:S05]  /*0280*/  @P1 BRA `(.L_x_5) ;  /* 0x0000000000201947 */ /* 0x000fea0003800000 */
[----:B------:R-:W3:Y:S02]  /*0290*/  LDCU.64 UR6, c[0x0][0x348] ;  /* 0x00006900ff0677ac */ /* 0x000ee40008000a00 */
[----:B---3--:R-:W-:Y:S02]  /*02a0*/  UIADD3 UR10, UP1, UPT, UR6, 0x80, URZ ;  /* 0x00000080060a7890 */ /* 0x008fe4000ff3e0ff */
[----:B------:R-:W-:Y:S02]  /*02b0*/  UIADD3 UR6, UP0, UPT, UR6, 0x180, URZ ;  /* 0x0000018006067890 */ /* 0x000fe4000ff1e0ff */
[----:B------:R-:W-:Y:S02]  /*02c0*/  UIADD3.X UR11, UPT, UPT, URZ, UR7, URZ, UP1, !UPT ;  /* 0x00000007ff0b7290 */ /* 0x000fe40008ffe4ff */
[----:B------:R-:W-:-:S07]  /*02d0*/  UIADD3.X UR7, UPT, UPT, URZ, UR7, URZ, UP0, !UPT ;  /* 0x00000007ff077290 */ /* 0x000fce00087fe4ff */
[----:B------:R3:W-:Y:S02]  /*02e0*/  UTMACCTL.PF [UR10] ;  /* 0x000000000a0079b9 */ /* 0x0007e40008040000 */
[----:B------:R3:W-:Y:S02]  /*02f0*/  UTMACCTL.PF [UR6] ;  /* 0x00000000060079b9 */ /* 0x0007e40008040000 */
[----:B---3--:R-:W-:Y:S01]  /*0300*/  NOP ;  /* 0x0000000000007918 */ /* 0x008fe20000000000 */
.L_x_5:
[----:B------:R-:W-:Y:S05]  /*0310*/  BSYNC.RECONVERGENT B0 ;  /* 0x0000000000007941 */ /* 0x000fea0003800200 */
.L_x_4:
[----:B------:R-:W-:Y:S04]  /*0320*/  BSSY.RECONVERGENT B0, `(.L_x_6) ;  /* 0x000000a000007945 */ /* 0x000fe80003800200 */
        /* <DEDUP_REMOVED lines=9> */
.L_x_7:
[----:B------:R-:W-:Y:S05]  /*03c0*/  BSYNC.RECONVERGENT B0 ;  /* 0x0000000000007941 */ /* 0x000fea0003800200 */
.L_x_6:
[----:B------:R-:W3:Y:S01]  /*03d0*/  LDCU.64 UR6, c[0x0][0x888] ;  /* 0x00011100ff0677ac */ /* 0x000ee20008000a00 */
[----:B------:R-:W-:Y:S02]  /*03e0*/  UISETP.EQ.U32.AND UP1, UPT, UR4, URZ, UPT ;  /* 0x000000ff0400728c */ /* 0x000fe4000bf22070 */
[----:B------:R-:W-:Y:S02]  /*03f0*/  UPLOP3.LUT UP2, UPT, UPT, UPT, UPT, 0x80, 0x8 ;  /* 0x000000000008789c */ /* 0x000fe40003f4f070 */
[----:B---3--:R-:W-:-:S04]  /*0400*/  UISETP.NE.U32.AND UP0, UPT, UR6, URZ, UPT ;  /* 0x000000ff0600728c */ /* 0x008fc8000bf05070 */
[----:B------:R-:W-:-:S04]  /*0410*/  UISETP.NE.AND.EX UP0, UPT, UR7, URZ, UPT, UP0 ;  /* 0x000000ff0700728c */ /* 0x000fc8000bf05300 */
[----:B------:R-:W-:-:S04]  /*0420*/  UISETP.EQ.OR.EX UP3, UPT, UR5, URZ, !UP0, UP1 ;  /* 0x000000ff0500728c */ /* 0x000fc8000c762710 */
[----:B------:R-:W-:-:S05]  /*0430*/  UP2UR UR44, UPR, URZ, 0x8 ;  /* 0x00000008ff2c7883 */ /* 0x000fca0008000000 */
[----:B------:R-:W-:Y:S07]  /*0440*/  BRA.U !UP3, `(.L_x_8) ;  /* 0x000000010b207547 */ /* 0x000fee000b800000 */
[----:B------:R-:W-:Y:S01]  /*0450*/  UISETP.NE.U32.AND UP2, UPT, UR4, URZ, UPT ;  /* 0x000000ff0400728c */ /* 0x000fe2000bf45070 */
[----:B-----5:R-:W-:Y:S01]  /*0460*/  FSETP.NEU.AND P0, PT, R49, RZ, PT ;  /* 0x000000ff3100720b */ /* 0x020fe20003f0d000 */
[----:B------:R-:W-:Y:S02]  /*0470*/  USEL UR4, URZ, 0xffffffff, UP0 ;  /* 0xffffffffff047887 */ /* 0x000fe40008000000 */
[----:B------:R-:W-:-:S10]  /*0480*/  UISETP.NE.AND.EX UP2, UPT, UR5, URZ, UPT, UP2 ;  /* 0x000000ff0500728c */ /* 0x000fd4000bf45320 */
[----:B------:R-:W-:Y:S01]  /*0490*/  VOTEU.ANY UP1, P0 ;  /* 0x0000000000ff7886 */ /* 0x000fe20000020100 */
[----:B------:R-:W-:-:S04]  /*04a0*/  @!UP2 USEL UR4, URZ, 0xffffffff, UP1 ;  /* 0xffffffffff04a887 */ /* 0x000fc80008800000 */
[----:B------:R-:W-:-:S04]  /*04b0*/  ULOP3.LUT UR4, UR4, 0x1, URZ, 0xc0, !UPT ;  /* 0x0000000104047892 */ /* 0x000fc8000f8ec0ff */
[----:B------:R-:W-:-:S11]  /*04c0*/  UISETP.NE.U32.AND UP2, UPT, UR4, 0x1, UPT ;  /* 0x000000010400788c */ /* 0x000fd6000bf45070 */
.L_x_8:
[----:B-12---:R-:W1:Y:S01]  /*04d0*/  SHFL.IDX PT, R2, R104, RZ, 0x1f ;  /* 0x00001fff68027589 */ /* 0x006e6200000e0000 */
[----:B------:R-:W-:-:S04]  /*04e0*/  UISETP.NE.AND UP1, UPT, UR8, 0x2, UPT ;  /* 0x000000020800788c */ /* 0x000fc8000bf25270 */
[----:B------:R-:W-:Y:S01]  /*04f0*/  USEL UR13, URZ, 0x1, UP1 ;  /* 0x00000001ff0d7887 */ /* 0x000fe20008800000 */
[----:B-1----:R-:W-:-:S13]  /*0500*/  ISETP.NE.AND P0, PT, R2, RZ, PT ;  /* 0x000000ff0200720c */ /* 0x002fda0003f05270 */
[----:B------:R-:W-:Y:S05]  /*0510*/  @P0 BRA `(.L_x_9) ;  /* 0x0000000000500947 */ /* 0x000fea0003800000 */
[----:B------:R-:W1:Y:S01]  /*0520*/  S2UR UR5, SR_CgaCtaId ;  /* 0x00000000000579c3 */ /* 0x000e620000008800 */
[----:B------:R-:W-:Y:S01]  /*0530*/  UMOV UR6, 0x400 ;  /* 0x0000040000067882 */ /* 0x000fe20000000000 */
[----:B------:R-:W-:Y:S01]  /*0540*/  UMOV UR4, 0x1 ;  /* 0x0000000100047882 */ /* 0x000fe20000000000 */
[----:B------:R-:W-:Y:S01]  /*0550*/  ELECT P0, URZ, PT ;  /* 0x0000000000ff782f */ /* 0x000fe20003800000 */
[----:B-1----:R-:W-:Y:S02]  /*0560*/  ULEA UR5, UR5, UR6, 0x18 ;  /* 0x0000000605057291 */ /* 0x002fe4000f8ec0ff */
[----:B------:R-:W-:-:S04]  /*0570*/  UIADD3 UR6, UPT, UPT, -UR4, 0x100000, URZ ;  /* 0x0010000004067890 */ /* 0x000fc8000fffe1ff */
[----:B------:R-:W-:Y:S02]  /*0580*/  USHF.L.U32 UR7, UR6, 0xb, URZ ;  /* 0x0000000b06077899 */ /* 0x000fe400080006ff */
[----:B------:R-:W-:Y:S01]  /*0590*/  USHF.L.U32 UR6, UR6, 0x1, URZ ;  /* 0x0000000106067899 */ /* 0x000fe200080006ff */
[----:B------:R-:W1:Y:S11]  /*05a0*/  FENCE.VIEW.ASYNC.S ;  /* 0x00000000000073c6 */ /* 0x000e760000000000 */
[----:B-1----:R1:W2:Y:S01]  /*05b0*/  SYNCS.EXCH.64 URZ, [UR5], UR6 ;  /* 0x0000000605ff75b2 */ /* 0x0022a20008000100 */
[----:B------:R1:W3:Y:S01]  /*05c0*/  SYNCS.EXCH.64 URZ, [UR5+0x28], UR6 ;  /* 0x0000280605ff75b2 */ /* 0x0002e20008000100 */
[----:B------:R1:W4:Y:S01]  /*05d0*/  SYNCS.EXCH.64 URZ, [UR5+0x8], UR6 ;  /* 0x0000080605ff75b2 */ /* 0x0003220008000100 */
[----:B------:R1:W1:Y:S01]  /*05e0*/  SYNCS.EXCH.64 URZ, [UR5+0x30], UR6 ;  /* 0x0000300605ff75b2 */ /* 0x0002620008000100 */
[----:B------:R1:W1:Y:S01]  /*05f0*/  SYNCS.EXCH.64 URZ, [UR5+0x10], UR6 ;  /* 0x0000100605ff75b2 */ /* 0x0002620008000100 */
[----:B------:R1:W1:Y:S01]  /*0600*/  SYNCS.EXCH.64 URZ, [UR5+0x38], UR6 ;  /* 0x0000380605ff75b2 */ /* 0x0002620008000100 */
[----:B------:R1:W1:Y:S01]  /*0610*/  SYNCS.EXCH.64 URZ, [UR5+0x18], UR6 ;  /* 0x0000180605ff75b2 */ /* 0x0002620008000100 */
[----:B------:R1:W1:Y:S01]  /*0620*/  SYNCS.EXCH.64 URZ, [UR5+0x40], UR6 ;  /* 0x0000400605ff75b2 */ /* 0x0002620008000100 */
[----:B------:R1:W1:Y:S01]  /*0630*/  SYNCS.EXCH.64 URZ, [UR5+0x20], UR6 ;  /* 0x0000200605ff75b2 */ /* 0x0002620008000100 */
[----:B------:R1:W1:Y:S01]  /*0640*/  SYNCS.EXCH.64 URZ, [UR5+0x48], UR6 ;  /* 0x0000480605ff75b2 */ /* 0x0002620008000100 */
[----:B------:R-:W-:Y:S01]  /*0650*/  NOP ;  /* 0x0000000000007918 */ /* 0x000fe20000000000 */
.L_x_9:
[----:B------:R-:W2:Y:S01]  /*0660*/  SHFL.IDX PT, R2, R104, RZ, 0x1f ;  /* 0x00001fff68027589 */ /* 0x000ea200000e0000 */
[----:B------:R-:W-:Y:S01]  /*0670*/  NOP ;  /* 0x0000000000007918 */ /* 0x000fe20000000000 */
[----:B--2---:R-:W-:-:S13]  /*0680*/  ISETP.NE.AND P0, PT, R2, 0x1, PT ;  /* 0x000000010200780c */ /* 0x004fda0003f05270 */
[----:B------:R-:W-:Y:S05]  /*0690*/  @P0 BRA `(.L_x_10) ;  /* 0x0000000000400947 */ /* 0x000fea0003800000 */
[----:B-1----:R-:W1:Y:S01]  /*06a0*/  S2UR UR6, SR_CgaCtaId ;  /* 0x00000000000679c3 */ /* 0x002e620000008800 */
[----:B------:R-:W-:Y:S01]  /*06b0*/  UMOV UR7, 0x400 ;  /* 0x0000040000077882 */ /* 0x000fe20000000000 */
[----:B------:R-:W-:Y:S01]  /*06c0*/  UMOV UR5, 0x20 ;  /* 0x0000002000057882 */ /* 0x000fe20000000000 */
[----:B------:R-:W-:Y:S01]  /*06d0*/  UMOV UR4, 0x80 ;  /* 0x0000008000047882 */ /* 0x000fe20000000000 */
[----:B------:R-:W-:-:S04]  /*06e0*/  UIADD3 UR10, UPT, UPT, -UR5, 0x100000, URZ ;  /* 0x00100000050a7890 */ /* 0x000fc8000fffe1ff */
[----:B------:R-:W-:Y:S02]  /*06f0*/  USHF.L.U32 UR11, UR10, 0xb, URZ ;  /* 0x0000000b0a0b7899 */ /* 0x000fe400080006ff */
[----:B------:R-:W-:Y:S02]  /*0700*/  USHF.L.U32 UR10, UR10, 0x1, URZ ;  /* 0x000000010a0a7899 */ /* 0x000fe400080006ff */
[----:B------:R-:W-:-:S04]  /*0710*/  UIADD3 UR4, UPT, UPT, -UR4, 0x100000, URZ ;  /* 0x0010000004047890 */ /* 0x000fc8000fffe1ff */
[----:B------:R-:W-:Y:S02]  /*0720*/  USHF.L.U32 UR5, UR4, 0xb, URZ ;  /* 0x0000000b04057899 */ /* 0x000fe400080006ff */
[----:B------:R-:W-:Y:S01]  /*0730*/  USHF.L.U32 UR4, UR4, 0x1, URZ ;  /* 0x0000000104047899 */ /* 0x000fe200080006ff */
[----:B------:R-:W-:Y:S01]  /*0740*/  ELECT P0, URZ, PT ;  /* 0x0000000000ff782f */ /* 0x000fe20003800000 */
[----:B-1----:R-:W-:Y:S01]  /*0750*/  ULEA UR6, UR6, UR7, 0x18 ;  /* 0x0000000706067291 */ /* 0x002fe2000f8ec0ff */
[----:B------:R-:W1:Y:S11]  /*0760*/  FENCE.VIEW.ASYNC.S ;  /* 0x00000000000073c6 */ /* 0x000e760000000000 */
[----:B-1----:R2:W1:Y:S01]  /*0770*/  SYNCS.EXCH.64 URZ, [UR6+0x50], UR10 ;  /* 0x0000500a06ff75b2 */ /* 0x0024620008000100 */
[----:B------:R2:W1:Y:S02]  /*0780*/  SYNCS.EXCH.64 URZ, [UR6+0x58], UR4 ;  /* 0x0000580406ff75b2 */ /* 0x0004640008000100 */
[----:B--2---:R-:W-:Y:S01]  /*0790*/  NOP ;  /* 0x0000000000007918 */ /* 0x004fe20000000000 */
.L_x_10:
[----:B------:R-:W2:Y:S01]  /*07a0*/  SHFL.IDX PT, R2, R104, RZ, 0x1f ;  /* 0x00001fff68027589 */ /* 0x000ea200000e0000 */
[----:B------:R-:W-:Y:S01]  /*07b0*/  NOP ;  /* 0x0000000000007918 */ /* 0x000fe20000000000 */
[----:B--2---:R-:W-:-:S13]  /*07c0*/  ISETP.NE.AND P0, PT, R2, 0x3, PT ;  /* 0x000000030200780c */ /* 0x004fda0003f05270 */
[----:B------:R-:W-:Y:S05]  /*07d0*/  @P0 BRA `(.L_x_11) ;  /* 0x0000000000300947 */ /* 0x000fea0003800000 */
[----:B-1----:R-:W1:Y:S01]  /*07e0*/  S2UR UR5, SR_CgaCtaId ;  /* 0x00000000000579c3 */ /* 0x002e620000008800 */
        /* <DEDUP_REMOVED lines=8> */
[----:B-1----:R2:W1:Y:S01]  /*0870*/  SYNCS.EXCH.64 URZ, [UR5+0x60], UR6 ;  /* 0x0000600605ff75b2 */ /* 0x0024620008000100 */
[----:B------:R2:W1:Y:S02]  /*0880*/  SYNCS.EXCH.64 URZ, [UR5+0x68], UR6 ;  /* 0x0000680605ff75b2 */ /* 0x0004640008000100 */
[----:B--2---:R-:W-:Y:S01]  /*0890*/  NOP ;  /* 0x0000000000007918 */ /* 0x004fe20000000000 */
.L_x_11:
[----:B------:R-:W2:Y:S01]  /*08a0*/  SHFL.IDX PT, R2, R104, RZ, 0x1f ;  /* 0x00001fff68027589 */ /* 0x000ea200000e0000 */
[----:B------:R-:W-:Y:S01]  /*08b0*/  NOP ;  /* 0x0000000000007918 */ /* 0x000fe20000000000 */
[----:B--2---:R-:W-:-:S13]  /*08c0*/  ISETP.NE.AND P0, PT, R2, 0x4, PT ;  /* 0x000000040200780c */ /* 0x004fda0003f05270 */
[----:B------:R-:W-:Y:S05]  /*08d0*/  @P0 BRA `(.L_x_12) ;  /* 0x00000000004c0947 */ /* 0x000fea0003800000 */
[----:B-1----:R-:W1:Y:S01]  /*08e0*/  S2UR UR5, SR_CgaCtaId ;  /* 0x00000000000579c3 */ /* 0x002e620000008800 */
[----:B------:R-:W-:Y:S01]  /*08f0*/  UMOV UR7, 0x100 ;  /* 0x0000010000077882 */ /* 0x000fe20000000000 */
[----:B------:R-:W-:Y:S01]  /*0900*/  UMOV UR6, 0x400 ;  /* 0x0000040000067882 */ /* 0x000fe20000000000 */
[----:B------:R-:W-:Y:S01]  /*0910*/  USEL UR7, UR7, 0xe0, UP2 ;  /* 0x000000e007077887 */ /* 0x000fe20009000000 */
[----:B------:R-:W-:Y:S01]  /*0920*/  UMOV UR4, 0x1 ;  /* 0x0000000100047882 */ /* 0x000fe20000000000 */
[----:B------:R-:W-:Y:S01]  /*0930*/  ELECT P0, URZ, PT ;  /* 0x0000000000ff782f */ /* 0x000fe20003800000 */
[----:B------:R-:W-:-:S04]  /*0940*/  UIADD3 UR10, UPT, UPT, -UR4, 0x100000, URZ ;  /* 0x00100000040a7890 */ /* 0x000fc8000fffe1ff */
[----:B------:R-:W-:Y:S02]  /*0950*/  USHF.L.U32 UR11, UR10, 0xb, URZ ;  /* 0x0000000b0a0b7899 */ /* 0x000fe400080006ff */
[----:B------:R-:W-:Y:S02]  /*0960*/  USHF.L.U32 UR10, UR10, 0x1, URZ ;  /* 0x000000010a0a7899 */ /* 0x000fe400080006ff */
[----:B-1----:R-:W-:Y:S02]  /*0970*/  ULEA UR5, UR5, UR6, 0x18 ;  /* 0x0000000605057291 */ /* 0x002fe4000f8ec0ff */
[----:B------:R-:W-:-:S04]  /*0980*/  UIADD3 UR6, UPT, UPT, -UR7, 0x100000, URZ ;  /* 0x0010000007067890 */ /* 0x000fc8000fffe1ff */
[----:B------:R-:W-:Y:S02]  /*0990*/  USHF.L.U32 UR7, UR6, 0xb, URZ ;  /* 0x0000000b06077899 */ /* 0x000fe400080006ff */
[----:B------:R-:W-:Y:S01]  /*09a0*/  USHF.L.U32 UR6, UR6, 0x1, URZ ;  /* 0x0000000106067899 */ /* 0x000fe200080006ff */
[----:B------:R-:W1:Y:S03]  /*09b0*/  FENCE.VIEW.ASYNC.S ;  /* 0x00000000000073c6 */ /* 0x000e660000000000 */
[----:B-1----:R2:W1:Y:S08]  /*09c0*/  SYNCS.EXCH.64 URZ, [UR5+0x70], UR10 ;  /* 0x0000700a05ff75b2 */ /* 0x0024700008000100 */
[----:B------:R2:W1:Y:S01]  /*09d0*/  SYNCS.EXCH.64 URZ, [UR5+0x80], UR6 ;  /* 0x0000800605ff75b2 */ /* 0x0004620008000100 */
[----:B------:R2:W1:Y:S01]  /*09e0*/  SYNCS.EXCH.64 URZ, [UR5+0x78], UR10 ;  /* 0x0000780a05ff75b2 */ /* 0x0004620008000100 */
[----:B------:R2:W1:Y:S02]  /*09f0*/  SYNCS.EXCH.64 URZ, [UR5+0x88], UR6 ;  /* 0x0000880605ff75b2 */ /* 0x0004640008000100 */
[----:B--2---:R-:W-:Y:S01]  /*0a00*/  NOP ;  /* 0x0000000000007918 */ /* 0x004fe20000000000 */
.L_x_12:
        /* <DEDUP_REMOVED lines=18> */
[----:B------:R2:W1:Y:S01]  /*0b30*/  SYNCS.EXCH.64 URZ, [UR6+0xb0], UR4 ;  /* 0x0000b00406ff75b2 */ /* 0x0004620008000100 */
[----:B------:R2:W1:Y:S01]  /*0b40*/  SYNCS.EXCH.64 URZ, [UR6+0x98], UR10 ;  /* 0x0000980a06ff75b2 */ /* 0x0004620008000100 */
[----:B------:R2:W1:Y:S01]  /*0b50*/  SYNCS.EXCH.64 URZ, [UR6+0xb8], UR4 ;  /* 0x0000b80406ff75b2 */ /* 0x0004620008000100 */
[----:B------:R2:W1:Y:S01]  /*0b60*/  SYNCS.EXCH.64 URZ, [UR6+0xa0], UR10 ;  /* 0x0000a00a06ff75b2 */ /* 0x0004620008000100 */
[----:B------:R2:W1:Y:S01]  /*0b70*/  SYNCS.EXCH.64 URZ, [UR6+0xc0], UR4 ;  /* 0x0000c00406ff75b2 */ /* 0x0004620008000100 */
[----:B------:R2:W1:Y:S01]  /*0b80*/  SYNCS.EXCH.64 URZ, [UR6+0xa8], UR10 ;  /* 0x0000a80a06ff75b2 */ /* 0x0004620008000100 */
[----:B------:R2:W1:Y:S02]  /*0b90*/  SYNCS.EXCH.64 URZ, [UR6+0xc8], UR4 ;  /* 0x0000c80406ff75b2 */ /* 0x0004640008000100 */
[----:B--2---:R-:W-:Y:S01]  /*0ba0*/  NOP ;  /* 0x0000000000007918 */ /* 0x004fe20000000000 */
.L_x_13:
        /* <DEDUP_REMOVED lines=14> */
[----:B------:R2:W1:Y:S01]  /*0c90*/  SYNCS.EXCH.64 URZ, [UR5+0xe0], UR6 ;  /* 0x0000e00605ff75b2 */ /* 0x0004620008000100 */
[----:B------:R2:W1:Y:S01]  /*0ca0*/  SYNCS.EXCH.64 URZ, [UR5+0xd8], UR6 ;  /* 0x0000d80605ff75b2 */ /* 0x0004620008000100 */
[----:B------:R2:W1:Y:S02]  /*0cb0*/  SYNCS.EXCH.64 URZ, [UR5+0xe8], UR6 ;  /* 0x0000e80605ff75b2 */ /* 0x0004640008000100 */
[----:B--2---:R-:W-:Y:S01]  /*0cc0*/  NOP ;  /* 0x0000000000007918 */ /* 0x004fe20000000000 */
.L_x_14:
[----:B-1----:R-:W1:Y:S01]  /*0cd0*/  S2UR UR5, SR_CTAID.X ;  /* 0x00000000000579c3 */ /* 0x002e620000002500 */
[----:B------:R-:W-:-:S05]  /*0ce0*/  CS2R.32 R97, SR_CgaSize ;  /* 0x0000000000617805 */ /* 0x000fca0000008a00 */
[----:B------:R-:W-:-:S05]  /*0cf0*/  IMAD R97, R97, -0xa0, RZ ;  /* 0xffffff6061617824 */ /* 0x000fca00078e02ff */
[----:B------:R-:W-:-:S14]  /*0d00*/  R2UR UR7, R97 ;  /* 0x00000000610772ca */ /* 0x000fdc00000e0000 */
[----:B------:R-:W2:Y:S01]  /*0d10*/  LDCU UR7, c[0x0][UR7+0x2b0] ;  /* 0x00005600070777ac */ /* 0x000ea20008000800 */
[----:B------:R-:W-:Y:S01]  /*0d20*/  NOP ;  /* 0x0000000000007918 */ /* 0x000fe20000000000 */
[----:B------:R-:W-:-:S05]  /*0d30*/  CS2R.32 R97, SR_CgaSize ;  /* 0x0000000000617805 */ /* 0x000fca0000008a00 */
[----:B------:R-:W-:-:S05]  /*0d40*/  IMAD R97, R97, -0xa0, RZ ;  /* 0xffffff6061617824 */ /* 0x000fca00078e02ff */
[----:B------:R-:W-:-:S14]  /*0d50*/  R2UR UR6, R97 ;  /* 0x00000000610672ca */ /* 0x000fdc00000e0000 */
[----:B------:R-:W3:Y:S01]  /*0d60*/  LDCU UR6, c[0x0][UR6+0x2b4] ;  /* 0x00005680060677ac */ /* 0x000ee20008000800 */
[----:B------:R-:W4:Y:S08]  /*0d70*/  S2UR UR4, SR_CTAID.Y ;  /* 0x00000000000479c3 */ /* 0x000f300000002600 */
[----:B------:R-:W3:Y:S01]  /*0d80*/  LDC R9, c[0x0][0xb24] ;  /* 0x0002c900ff097b82 */ /* 0x000ee20000000800 */
[----:B-1----:R-:W-:-:S02]  /*0d90*/  I2FP.F32.U32 R5, UR5 ;  /* 0x0000000500057c45 */ /* 0x002fc40008201000 */
[----:B------:R-:W-:-:S05]  /*0da0*/  CS2R.32 R3, SR_CgaSize ;  /* 0x0000000000037805 */ /* 0x000fca0000008a00 */
[----:B------:R-:W-:-:S06]  /*0db0*/  IMAD R3, R3, -0xa0, RZ ;  /* 0xffffff6003037824 */ /* 0x000fcc00078e02ff */
[----:B------:R-:W1:Y:S01]  /*0dc0*/  LDC R3, c[0x0][R3+0x2a0] ;  /* 0x0000a80003037b82 */ /* 0x000e620000000800 */
[----:B------:R-:W-:Y:S01]  /*0dd0*/  MOV R97, UR5 ;  /* 0x0000000500617c02 */ /* 0x000fe20008000f00 */
[----:B--2---:R-:W-:Y:S01]  /*0de0*/  FMUL R5, R5, UR7 ;  /* 0x0000000705057c20 */ /* 0x004fe20008400000 */
[----:B----4-:R-:W-:Y:S02]  /*0df0*/  I2FP.F32.U32 R4, UR4 ;  /* 0x0000000400047c45 */ /* 0x010fe40008201000 */
[----:B------:R-:W-:-:S05]  /*0e00*/  CS2R.32 R2, SR_CgaSize ;  /* 0x0000000000027805 */ /* 0x000fca0000008a00 */
[----:B------:R-:W-:-:S06]  /*0e10*/  IMAD R2, R2, -0xa0, RZ ;  /* 0xffffff6002027824 */ /* 0x000fcc00078e02ff */
[----:B------:R-:W2:Y:S01]  /*0e20*/  LDC R2, c[0x0][R2+0x2a4] ;  /* 0x0000a90002027b82 */ /* 0x000ea20000000800 */
[----:B------:R-:W4:Y:S01]  /*0e30*/  F2I.U32.TRUNC.NTZ R90, R5 ;  /* 0x00000005005a7305 */ /* 0x000f22000020f000 */
[----:B------:R-:W-:Y:S01]  /*0e40*/  MOV R91, UR4 ;  /* 0x00000004005b7c02 */ /* 0x000fe20008000f00 */
[----:B---3--:R-:W-:-:S05]  /*0e50*/  FMUL R4, R4, UR6 ;  /* 0x0000000604047c20 */ /* 0x008fca0008400000 */
[----:B------:R-:W-:Y:S01]  /*0e60*/  BAR.SYNC.DEFER_BLOCKING 0x0 ;  /* 0x0000000000007b1d */ /* 0x000fe20000010000 */
[----:B------:R-:W-:-:S05]  /*0e70*/  ISETP.GE.AND P0, PT, R9, 0x1, PT ;  /* 0x000000010900780c */ /* 0x000fca0003f06270 */
[----:B------:R-:W3:Y:S02]  /*0e80*/  F2I.U32.TRUNC.NTZ R79, R4 ;  /* 0x00000004004f7305 */ /* 0x000ee4000020f000 */
[----:B------:R-:W2:Y:S01]  /*0e90*/  S2UR UR36, SR_CTAID.Z ;  /* 0x00000000002479c3 */ /* 0x000ea20000002700 */
[----:B----4-:R-:W-:-:S05]  /*0ea0*/  IADD3 R90, PT, PT, -R90, RZ, RZ ;  /* 0x000000ff5a5a7210 */ /* 0x010fca0007ffe1ff */
[----:B-1----:R-:W-:Y:S01]  /*0eb0*/  IMAD R90, R3, R90, UR5 ;  /* 0x00000005035a7e24 */ /* 0x002fe2000f8e025a */
[----:B---3--:R-:W-:-:S05]  /*0ec0*/  IADD3 R79, PT, PT, -R79, RZ, RZ ;  /* 0x000000ff4f4f7210 */ /* 0x008fca0007ffe1ff */
[----:B--2---:R-:W-:Y:S01]  /*0ed0*/  IMAD R79, R2, R79, UR4 ;  /* 0x00000004024f7e24 */ /* 0x004fe2000f8e024f */
[----:B------:R-:W-:Y:S06]  /*0ee0*/  @!P0 BRA `(.L_x_15) ;  /* 0x0000000000b88947 */ /* 0x000fec0003800000 */
[----:B------:R-:W1:Y:S01]  /*0ef0*/  LDC.64 R4, c[0x0][0xb18] ;  /* 0x0002c600ff047b82 */ /* 0x000e620000000a00 */
[----:B------:R-:W-:-:S07]  /*0f00*/  ISETP.NE.AND P0, PT, R9, 0x1, PT ;  /* 0x000000010900780c */ /* 0x000fce0003f05270 */
[----:B------:R-:W2:Y:S08]  /*0f10*/  LDC R10, c[0x0][0xb0c] ;  /* 0x0002c300ff0a7b82 */ /* 0x000eb00000000800 */
[----:B------:R-:W3:Y:S08]  /*0f20*/  LDC R11, c[0x0][0x370] ;  /* 0x0000dc00ff0b7b82 */ /* 0x000ef00000000800 */
[----:B------:R-:W4:Y:S01]  /*0f30*/  LDC R12, c[0x0][0x374] ;  /* 0x0000dd00ff0c7b82 */ /* 0x000f220000000800 */
[----:B-1----:R-:W-:-:S07]  /*0f40*/  ISETP.NE.AND P1, PT, R4, 0x1, PT ;  /* 0x000000010400780c */ /* 0x002fce0003f25270 */
[----:B------:R-:W3:Y:S01]  /*0f50*/  LDC.64 R6, c[0x0][0xb10] ;  /* 0x0002c400ff067b82 */ /* 0x000ee20000000a00 */
[----:B--2---:R-:W-:-:S07]  /*0f60*/  ISETP.NE.AND P2, PT, R10, 0x1, PT ;  /* 0x000000010a00780c */ /* 0x004fce0003f45270 */
[----:B------:R-:W1:Y:S08]  /*0f70*/  LDC R8, c[0x0][0xb20] ;  /* 0x0002c800ff087b82 */ /* 0x000e700000000800 */
[----:B------:R-:W2:Y:S01]  /*0f80*/  LDC.64 R2, c[0x0][0xb28] ;  /* 0x0002ca00ff027b82 */ /* 0x000ea20000000a00 */
[----:B----4-:R-:W-:-:S04]  /*0f90*/  IMAD.HI.U32 R13, R12, R5, RZ ;  /* 0x000000050c0d7227 */ /* 0x010fc800078e00ff */
[----:B------:R-:W-:-:S04]  /*0fa0*/  IMAD.HI.U32 R5, R91, R5, RZ ;  /* 0x000000055b057227 */ /* 0x000fc800078e00ff */
[----:B---3--:R-:W-:-:S04]  /*0fb0*/  IMAD.HI.U32 R14, R11, R6, RZ ;  /* 0x000000060b0e7227 */ /* 0x008fc800078e00ff */
[----:B------:R-:W-:Y:S01]  /*0fc0*/  IMAD.HI.U32 R16, R97, R6, RZ ;  /* 0x0000000661107227 */ /* 0x000fe200078e00ff */
[-C--:B------:R-:W-:Y:S02]  /*0fd0*/  @P2 SHF.R.U32.HI R11, RZ, R7.reuse, R14 ;  /* 0x00000007ff0b2219 */ /* 0x080fe4000001160e */
[-C--:B-1----:R-:W-:Y:S02]  /*0fe0*/  @P1 SHF.R.U32.HI R12, RZ, R8.reuse, R13 ;  /* 0x00000008ff0c1219 */ /* 0x082fe4000001160d */
[----:B------:R-:W-:Y:S02]  /*0ff0*/  SHF.R.U32.HI R8, RZ, R8, R5 ;  /* 0x00000008ff087219 */ /* 0x000fe40000011605 */
[----:B------:R-:W-:Y:S02]  /*1000*/  SHF.R.U32.HI R16, RZ, R7, R16 ;  /* 0x00000007ff107219 */ /* 0x000fe40000011610 */
[----:B------:R-:W-:Y:S01]  /*1010*/  SEL R5, R91, R8, !P1 ;  /* 0x000000085b057207 */ /* 0x000fe20004800000 */
[----:B--2---:R-:W-:Y:S01]  /*1020*/  IMAD.HI.U32 R14, R12, R2, RZ ;  /* 0x000000020c0e7227 */ /* 0x004fe200078e00ff */
[----:B------:R-:W-:-:S03]  /*1030*/  SEL R7, R97, R16, !P2 ;  /* 0x0000001061077207 */ /* 0x000fc60005000000 */
[----:B------:R-:W-:Y:S01]  /*1040*/  IMAD.HI.U32 R6, R11, R2, RZ ;  /* 0x000000020b067227 */ /* 0x000fe200078e00ff */
[----:B------:R-:W-:-:S04]  /*1050*/  @P0 SHF.R.U32.HI R12, RZ, R3, R14 ;  /* 0x00000003ff0c0219 */ /* 0x000fc8000001160e */
[----:B------:R-:W-:Y:S01]  /*1060*/  @P0 SHF.R.U32.HI R11, RZ, R3, R6 ;  /* 0x00000003ff0b0219 */ /* 0x000fe20000011606 */
[----:B------:R-:W-:-:S04]  /*1070*/  IMAD R12, R12, R9, RZ ;  /* 0x000000090c0c7224 */ /* 0x000fc800078e02ff */
[----:B------:R-:W-:Y:S01]  /*1080*/  IMAD R6, R11, R9, RZ ;  /* 0x000000090b067224 */ /* 0x000fe200078e02ff */
[----:B------:R-:W-:-:S04]  /*1090*/  ISETP.GE.AND P1, PT, R5, R12, PT ;  /* 0x0000000c0500720c */ /* 0x000fc80003f26270 */
[----:B------:R-:W-:Y:S01]  /*10a0*/  ISETP.GE.OR P1, PT, R7, R6, P1 ;  /* 0x000000060700720c */ /* 0x000fe20000f26670 */
[----:B------:R-:W-:-:S05]  /*10b0*/  IMAD.HI.U32 R6, R5, R2, RZ ;  /* 0x0000000205067227 */ /* 0x000fca00078e00ff */
[----:B------:R-:W-:-:S04]  /*10c0*/  SHF.R.U32.HI R6, RZ, R3, R6 ;  /* 0x00000003ff067219 */ /* 0x000fc80000011606 */
[----:B------:R-:W-:-:S03]  /*10d0*/  SEL R6, R5, R6, !P0 ;  /* 0x0000000605067207 */ /* 0x000fc60004000000 */
[----:B------:R-:W-:Y:S01]  /*10e0*/  @!P1 IMAD.HI.U32 R8, R7, R2, RZ ;  /* 0x0000000207089227 */ /* 0x000fe200078e00ff */
[----:B------:R-:W-:-:S04]  /*10f0*/  IADD3 R2, PT, PT, -R6, RZ, RZ ;  /* 0x000000ff06027210 */ /* 0x000fc80007ffe1ff */
[----:B------:R-:W-:Y:S01]  /*1100*/  @!P1 SHF.R.U32.HI R8, RZ, R3, R8 ;  /* 0x00000003ff089219 */ /* 0x000fe20000011608 */
[----:B------:R-:W-:-:S03]  /*1110*/  IMAD R2, R9, R2, R5 ;  /* 0x0000000209027224 */ /* 0x000fc600078e0205 */
[----:B------:R-:W-:Y:S02]  /*1120*/  @!P1 SEL R3, R7, R8, !P0 ;  /* 0x0000000807039207 */ /* 0x000fe40004000000 */
[----:B------:R-:W-:-:S03]  /*1130*/  IADD3 R8, PT, PT, -R5, RZ, RZ ;  /* 0x000000ff05087210 */ /* 0x000fc60007ffe1ff */
[--C-:B------:R-:W-:Y:S02]  /*1140*/  @!P1 IMAD.IADD R6, R6, 0x1, -R3.reuse ;  /* 0x0000000106069824 */ /* 0x100fe400078e0a03 */
[----:B------:R-:W-:Y:S01]  /*1150*/  @!P1 IMAD R3, R2, R11, R3 ;  /* 0x0000000b02039224 */ /* 0x000fe200078e0203 */
[----:B------:R-:W-:Y:S01]  /*1160*/  IADD3 R2, PT, PT, -R7, RZ, RZ ;  /* 0x000000ff07027210 */ /* 0x000fe20007ffe1ff */
[----:B------:R-:W-:Y:S02]  /*1170*/  @!P1 IMAD R5, R6, R9, R7 ;  /* 0x0000000906059224 */ /* 0x000fe400078e0207 */
[----:B------:R-:W-:Y:S02]  /*1180*/  IMAD R8, R4, R8, R91 ;  /* 0x0000000804087224 */ /* 0x000fe400078e025b */
[----:B------:R-:W-:Y:S02]  /*1190*/  @!P1 IMAD.MOV.U32 R7, RZ, RZ, R3 ;  /* 0x000000ffff079224 */ /* 0x000fe400078e0003 */
[----:B------:R-:W-:-:S02]  /*11a0*/  IMAD R2, R10, R2, R97 ;  /* 0x000000020a027224 */ /* 0x000fc400078e0261 */
[----:B------:R-:W-:Y:S02]  /*11b0*/  IMAD R91, R5, R4, R8 ;  /* 0x00000004055b7224 */ /* 0x000fe400078e0208 */
[----:B------:R-:W-:Y:S02]  /*11c0*/  IMAD R97, R7, R10, R2 ;  /* 0x0000000a07617224 */ /* 0x000fe400078e0202 */
.L_x_15:
[----:B------:R-:W1:Y:S01]  /*11d0*/  LDCU UR4, c[0x0][0xb30] ;  /* 0x00016600ff0477ac */ /* 0x000e620008000800 */
[----:B------:R-:W2:Y:S08]  /*11e0*/  S2UR UR37, SR_CgaCtaId ;  /* 0x00000000002579c3 */ /* 0x000eb00000008800 */
[----:B------:R-:W3:Y:S01]  /*11f0*/  LDC R40, c[0x0][0xb24] ;  /* 0x0002c900ff287b82 */ /* 0x000ee20000000800 */
[----:B-1----:R-:W-:-:S09]  /*1200*/  UISETP.NE.AND UP1, UPT, UR4, 0x1, UPT ;  /* 0x000000010400788c */ /* 0x002fd2000bf25270 */
[----:B--2---:R-:W-:Y:S05]  /*1210*/  BRA.U UP1, `(.L_x_16) ;  /* 0x0000000101407547 */ /* 0x004fea000b800000 */
[----:B------:R-:W1:Y:S08]  /*1220*/  LDC.64 R4, c[0x0][0xb10] ;  /* 0x0002c400ff047b82 */ /* 0x000e700000000a00 */
[----:B------:R-:W2:Y:S08]  /*1230*/  LDC.64 R2, c[0x0][0xb18] ;  /* 0x0002c600ff027b82 */ /* 0x000eb00000000a00 */
[----:B------:R-:W4:Y:S08]  /*1240*/  LDC R6, c[0x0][0xb20] ;  /* 0x0002c800ff067b82 */ /* 0x000f300000000800 */
[----:B------:R-:W3:Y:S01]  /*1250*/  LDC R8, c[0x0][0xb0c] ;  /* 0x0002c300ff087b82 */ /* 0x000ee20000000800 */
[----:B-1----:R-:W-:-:S05]  /*1260*/  IMAD.HI.U32 R4, R97, R4, RZ ;  /* 0x0000000461047227 */ /* 0x002fca00078e00ff */
[----:B------:R-:W-:Y:S01]  /*1270*/  SHF.R.U32.HI R4, RZ, R5, R4 ;  /* 0x00000005ff047219 */ /* 0x000fe20000011604 */
[----:B--2---:R-:W-:Y:S01]  /*1280*/  IMAD.HI.U32 R3, R91, R3, RZ ;  /* 0x000000035b037227 */ /* 0x004fe200078e00ff */
[----:B------:R-:W-:-:S04]  /*1290*/  ISETP.NE.AND P0, PT, R2, 0x1, PT ;  /* 0x000000010200780c */ /* 0x000fc80003f05270 */
[----:B----4-:R-:W-:-:S04]  /*12a0*/  SHF.R.U32.HI R6, RZ, R6, R3 ;  /* 0x00000006ff067219 */ /* 0x010fc80000011603 */
[----:B------:R-:W-:Y:S02]  /*12b0*/  SEL R3, R91, R6, !P0 ;  /* 0x000000065b037207 */ /* 0x000fe40004000000 */
[----:B---3--:R-:W-:-:S04]  /*12c0*/  ISETP.NE.AND P1, PT, R8, 0x1, PT ;  /* 0x000000010800780c */ /* 0x008fc80003f25270 */
[----:B------:R-:W-:-:S05]  /*12d0*/  SEL R4, R97, R4, !P1 ;  /* 0x0000000461047207 */ /* 0x000fca0004800000 */
[----:B------:R-:W-:Y:S02]  /*12e0*/  IMAD.IADD R5, R3, 0x1, -R4 ;  /* 0x0000000103057824 */ /* 0x000fe400078e0a04 */
[----:B------:R-:W-:Y:S02]  /*12f0*/  IMAD.IADD R3, R4, 0x1, -R3 ;  /* 0x0000000104037824 */ /* 0x000fe400078e0a03 */
[----:B------:R-:W-:Y:S02]  /*1300*/  IMAD R97, R5, R8, R97 ;  /* 0x0000000805617224 */ /* 0x000fe400078e0261 */
[----:B------:R-:W-:-:S07]  /*1310*/  IMAD R91, R3, R2, R91 ;  /* 0x00000002035b7224 */ /* 0x000fce00078e025b */
.L_x_16:
[----:B------:R-:W-:Y:S01]  /*1320*/  BAR.SYNC.DEFER_BLOCKING 0x0 ;  /* 0x0000000000007b1d */ /* 0x000fe20000010000 */
[----:B------:R-:W-:Y:S01]  /*1330*/  UISETP.NE.AND UP1, UPT, UR8, 0x2, UPT ;  /* 0x000000020800788c */ /* 0x000fe2000bf25270 */
[----:B------:R-:W-:Y:S02]  /*1340*/  ISETP.NE.OR P5, PT, R0, 0x2, !P5 ;  /* 0x000000020000780c */ /* 0x000fe40006fa5670 */
[----:B------:R-:W-:-:S06]  /*1350*/  LOP3.LUT R2, R101, 0x1f, RZ, 0xc0, !PT ;  /* 0x0000001f65027812 */ /* 0x000fcc00078ec0ff */
[----:B------:R-:W-:Y:S05]  /*1360*/  BRA.U UP1, `(.L_x_17) ;  /* 0x0000001101787547 */ /* 0x000fea000b800000 */
[----:B------:R-:W1:Y:S01]  /*1370*/  LDCU UR13, c[0x0][0x38c] ;  /* 0x00007180ff0d77ac */ /* 0x000e620008000800 */
[----:B------:R-:W2:Y:S01]  /*1380*/  LDC R9, c[0x0][0x370] ;  /* 0x0000dc00ff097b82 */ /* 0x000ea20000000800 */
[----:B------:R-:W-:Y:S01]  /*1390*/  PLOP3.LUT P1, PT, PT, PT, UP2, 0x80, 0x8 ;  /* 0x000000000008781c */ /* 0x000fe20003f2f028 */
[----:B------:R-:W-:Y:S01]  /*13a0*/  IMAD.MOV.U32 R15, RZ, RZ, 0x1 ;  /* 0x00000001ff0f7424 */ /* 0x000fe200078e00ff */
[----:B------:R-:W-:Y:S01]  /*13b0*/  ISETP.EQ.OR P4, PT, R2, RZ, P5 ;  /* 0x000000ff0200720c */ /* 0x000fe20002f82670 */
[----:B------:R-:W-:Y:S01]  /*13c0*/  IMAD.MOV.U32 R14, RZ, RZ, RZ ;  /* 0x000000ffff0e7224 */ /* 0x000fe200078e00ff */
[----:B------:R-:W-:Y:S02]  /*13d0*/  PLOP3.LUT P1, PT, P1, PT, PT, 0x8, 0x80 ;  /* 0x000000000080781c */ /* 0x000fe40000f2e170 */
[----:B------:R-:W-:Y:S01]  /*13e0*/  CS2R R12, SRZ ;  /* 0x00000000000c7805 */ /* 0x000fe2000001ff00 */
[----:B------:R-:W-:Y:S01]  /*13f0*/  IMAD.MOV.U32 R10, RZ, RZ, 0x1 ;  /* 0x00000001ff0a7424 */ /* 0x000fe200078e00ff */
[----:B------:R-:W4:Y:S01]  /*1400*/  LDC R0, c[0x0][0x374] ;  /* 0x0000dd00ff007b82 */ /* 0x000f220000000800 */
[----:B------:R-:W2:Y:S01]  /*1410*/  LDCU.64 UR22, c[0x0][0x348] ;  /* 0x00006900ff1677ac */ /* 0x000ea20008000a00 */
[----:B------:R-:W-:Y:S01]  /*1420*/  UMOV UR6, URZ ;  /* 0x000000ff00067c82 */ /* 0x000fe20008000000 */
[----:B-1----:R-:W-:-:S04]  /*1430*/  UIADD3 UR5, UPT, UPT, UR13, 0x1f, URZ ;  /* 0x0000001f0d057890 */ /* 0x002fc8000fffe0ff */
[----:B------:R-:W-:-:S04]  /*1440*/  USHF.R.S32.HI UR4, URZ, 0x1f, UR5 ;  /* 0x0000001fff047899 */ /* 0x000fc80008011405 */
[----:B------:R-:W-:-:S04]  /*1450*/  ULEA.HI UR4, UR4, UR5, URZ, 0x5 ;  /* 0x0000000504047291 */ /* 0x000fc8000f8f28ff */
[----:B------:R-:W-:Y:S02]  /*1460*/  USHF.R.S32.HI UR15, URZ, 0x5, UR4 ;  /* 0x00000005ff0f7899 */ /* 0x000fe40008011404 */
[----:B------:R-:W-:Y:S02]  /*1470*/  UIADD3 UR4, UPT, UPT, UR13, -0x1, URZ ;  /* 0xffffffff0d047890 */ /* 0x000fe4000fffe0ff */
[----:B------:R-:W-:Y:S02]  /*1480*/  UISETP.LT.U32.AND UP0, UPT, UR15, 0x5, UPT ;  /* 0x000000050f00788c */ /* 0x000fe4000bf01070 */
[----:B------:R-:W-:Y:S02]  /*1490*/  UISETP.GE.U32.AND UP1, UPT, UR4, -0x3f, UPT ;  /* 0xffffffc10400788c */ /* 0x000fe4000bf26070 */
[----:B------:R-:W-:Y:S02]  /*14a0*/  USEL UR14, UR15, 0x5, UP0 ;  /* 0x000000050f0e7887 */ /* 0x000fe40008000000 */
[----:B------:R-:W-:-:S02]  /*14b0*/  UIADD3 UR13, UPT, UPT, UR13, 0x3e, URZ ;  /* 0x0000003e0d0d7890 */ /* 0x000fc4000fffe0ff */
[----:B------:R-:W-:Y:S02]  /*14c0*/  UIADD3 UR5, UPT, UPT, UR14, -0x1, URZ ;  /* 0xffffffff0e057890 */ /* 0x000fe4000fffe0ff */
[----:B------:R-:W-:-:S03]  /*14d0*/  UIADD3 UR7, UPT, UPT, UR15, -UR14, URZ ;  /* 0x8000000e0f077290 */ /* 0x000fc6000fffe0ff */
[----:B------:R-:W-:-:S04]  /*14e0*/  @UP1 UIADD3 UR5, UPT, UPT, UR14, URZ, URZ ;  /* 0x000000ff0e051290 */ /* 0x000fc8000fffe0ff */
[----:B--2---:R-:W-:-:S12]  /*14f0*/  UIADD3 UR5, UPT, UPT, UR5, 0x1, URZ ;  /* 0x0000000105057890 */ /* 0x004fd8000fffe0ff */
.L_x_35:
[----:B------:R-:W-:Y:S01]  /*1500*/  UISETP.NE.AND UP0, UPT, UR37, URZ, UPT ;  /* 0x000000ff2500728c */ /* 0x000fe2000bf05270 */
[----:B------:R-:W1:Y:S08]  /*1510*/  S2UR UR37, SR_CgaCtaId ;  /* 0x00000000002579c3 */ /* 0x000e700000008800 */
[----:B------:R-:W-:Y:S05]  /*1520*/  BRA.U UP0, `(.L_x_18) ;  /* 0x0000000100347547 */ /* 0x000fea000b800000 */
[----:B------:R-:W2:Y:S01]  /*1530*/  S2R R2, SR_CgaCtaId ;  /* 0x0000000000027919 */ /* 0x000ea20000008800 */
[----:B------:R-:W-:-:S04]  /*1540*/  MOV R3, 0x400 ;  /* 0x0000040000037802 */ /* 0x000fc80000000f00 */
[----:B--2---:R-:W-:Y:S02]  /*1550*/  LEA R3, R2, R3, 0x18 ;  /* 0x0000000302037211 */ /* 0x004fe400078ec0ff */
[----:B------:R-:W-:-:S03]  /*1560*/  SHF.L.U32 R2, R10, 0x1f, RZ ;  /* 0x0000001f0a027819 */ /* 0x000fc600000006ff */
[----:B------:R-:W-:-:S04]  /*1570*/  IMAD R3, R12, 0x8, R3 ;  /* 0x000000080c037824 */ /* 0x000fc800078e0203 */
[----:B------:R-:W2:Y:S02]  /*1580*/  SYNCS.PHASECHK.TRANS64.TRYWAIT P0, [R3+URZ+0xe0], R2 ;  /* 0x0000e002030075a7 */ /* 0x000ea400080011ff */
[----:B--2---:R-:W-:Y:S05]  /*1590*/  @!P0 BRA `(.L_x_19) ;  /* 0x0000004800c88947 */ /* 0x004fea0003800000 */
.L_x_96:
[----:B------:R-:W-:Y:S01]  /*15a0*/  VIADD R12, R12, 0x1 ;  /* 0x000000010c0c7836 */ /* 0x000fe20000000000 */
[----:B------:R2:W-:Y:S04]  /*15b0*/  SYNCS.ARRIVE.TRANS64.A1T0 RZ, [R3+URZ+0xd0], RZ ;  /* 0x0000d0ff03ff79a7 */ /* 0x0005e800081000ff */
[----:B------:R-:W-:-:S04]  /*15c0*/  ISETP.NE.AND P0, PT, R12, 0x2, PT ;  /* 0x000000020c00780c */ /* 0x000fc80003f05270 */
[----:B------:R-:W-:Y:S02]  /*15d0*/  SEL R12, R12, RZ, P0 ;  /* 0x000000ff0c0c7207 */ /* 0x000fe40000000000 */
[----:B--2---:R-:W-:-:S04]  /*15e0*/  SEL R3, RZ, 0x1, P0 ;  /* 0x00000001ff037807 */ /* 0x004fc80000000000 */
[----:B------:R-:W-:-:S07]  /*15f0*/  LOP3.LUT R10, R10, R3, RZ, 0x3c, !PT ;  /* 0x000000030a0a7212 */ /* 0x000fce00078e3cff */
.L_x_18:
[----:B------:R-:W-:Y:S01]  /*1600*/  UMOV UR4, 0x400 ;  /* 0x0000040000047882 */ /* 0x000fe20000000000 */
[----:B------:R-:W-:Y:S01]  /*1610*/  SHF.L.U32 R2, R15, 0x1f, RZ ;  /* 0x0000001f0f027819 */ /* 0x000fe200000006ff */
[----:B-1----:R-:W-:Y:S01]  /*1620*/  ULEA UR4, UR37, UR4, 0x18 ;  /* 0x0000000425047291 */ /* 0x002fe2000f8ec0ff */
[----:B------:R-:W-:Y:S01]  /*1630*/  R2UR UR35, R97 ;  /* 0x00000000612372ca */ /* 0x000fe200000e0000 */
[----:B------:R-:W-:Y:S01]  /*1640*/  UISETP.GE.U32.AND UP0, UPT, UR13, 0x3f, UPT ;  /* 0x0000003f0d00788c */ /* 0x000fe2000bf06070 */
[----:B------:R-:W-:Y:S01]  /*1650*/  R2UR UR11, R91 ;  /* 0x000000005b0b72ca */ /* 0x000fe200000e0000 */
[----:B------:R-:W-:Y:S01]  /*1660*/  ULEA UR8, UR6, UR4, 0x3 ;  /* 0x0000000406087291 */ /* 0x000fe2000f8e18ff */
[----:B------:R-:W-:-:S08]  /*1670*/  UMOV UR24, URZ ;  /* 0x000000ff00187c82 */ /* 0x000fd00008000000 */
[----:B------:R1:W2:Y:S01]  /*1680*/  SYNCS.PHASECHK.TRANS64.TRYWAIT P0, [UR8+0x28], R2 ;  /* 0x00002802ff0075a7 */ /* 0x0002a20008001108 */
[----:B------:R-:W-:Y:S02]  /*1690*/  USHF.L.U32 UR35, UR35, 0x6, URZ ;  /* 0x0000000623237899 */ /* 0x000fe400080006ff */
[----:B------:R-:W-:Y:S01]  /*16a0*/  USHF.L.U32 UR11, UR11, 0x6, URZ ;  /* 0x000000060b0b7899 */ /* 0x000fe200080006ff */
[----:B------:R-:W-:Y:S11]  /*16b0*/  BRA.U !UP0, `(.L_x_20) ;  /* 0x0000000108a47547 */ /* 0x000ff6000b800000 */
[----:B------:R-:W-:Y:S01]  /*16c0*/  UMOV UR16, URZ ;  /* 0x000000ff00107c82 */ /* 0x000fe20008000000 */
[----:B------:R-:W-:-:S05]  /*16d0*/  UMOV UR17, UR6 ;  /* 0x0000000600117c82 */ /* 0x000fca0008000000 */
.L_x_25:
[----:B-1----:R-:W-:Y:S01]  /*16e0*/  ULEA UR33, UR17, UR4, 0x3 ;  /* 0x0000000411217291 */ /* 0x002fe2000f8e18ff */
[----:B--2---:R-:W-:Y:S01]  /*16f0*/  @!P5 MOV R3, 0x1000 ;  /* 0x000010000003d802 */ /* 0x004fe20000000f00 */
[----:B--2---:R-:W-:Y:S10]  /*1700*/  @P0 BRA `(.L_x_21) ;  /* 0x00000000000c0947 */ /* 0x004ff40003800000 */
[----:B------:R-:W-:-:S04]  /*1710*/  SHF.L.U32 R5, R15, 0x1f, RZ ;  /* 0x0000001f0f057819 */ /* 0x000fc800000006ff */
[----:B------:R-:W2:Y:S02]  /*1720*/  SYNCS.PHASECHK.TRANS64.TRYWAIT P0, [UR33+0x28], R5 ;  /* 0x00002805ff0075a7 */ /* 0x000ea40008001121 */
[----:B--2---:R-:W-:Y:S05]  /*1730*/  @!P0 BRA `(.L_x_22) ;  /* 0x0000004800748947 */ /* 0x004fea0003800000 */
.L_x_21:
[----:B------:R2:W-:Y:S01]  /*1740*/  @!P5 SYNCS.ARRIVE.TRANS64 RZ, [UR33], R3 ;  /* 0x00000003ffffd9a7 */ /* 0x0005e20008000021 */
[----:B------:R-:W-:Y:S04]  /*1750*/  BSSY.RECONVERGENT B0, `(.L_x_23) ;  /* 0x0000003000007945 */ /* 0x000fe80003800200 */
[----:B------:R-:W-:Y:S05]  /*1760*/  @P4 BRA `(.L_x_24) ;  /* 0x0000000000044947 */ /* 0x000fea0003800000 */
[----:B------:R-:W-:Y:S05]  /*1770*/  BPT.TRAP 0x1 ;  /* 0x000000040000795c */ /* 0x000fea0000300000 */
.L_x_24:
[----:B------:R-:W-:Y:S05]  /*1780*/  BSYNC.RECONVERGENT B0 ;  /* 0x0000000000007941 */ /* 0x000fea0003800200 */
.L_x_23:
[----:B------:R-:W-:Y:S02]  /*1790*/  UIADD3 UR6, UPT, UPT, UR17, 0x1, URZ ;  /* 0x0000000111067890 */ /* 0x000fe4000fffe0ff */
[----:B------:R-:W-:Y:S02]  /*17a0*/  UIADD3 UR26, UP1, UPT, UR22, 0x80, URZ ;  /* 0x00000080161a7890 */ /* 0x000fe4000ff3e0ff */
[----:B------:R-:W-:Y:S02]  /*17b0*/  UISETP.NE.AND UP0, UPT, UR6, 0x5, UPT ;  /* 0x000000050600788c */ /* 0x000fe4000bf05270 */
[----:B------:R-:W-:Y:S02]  /*17c0*/  USHF.L.U32 UR34, UR16, 0x5, URZ ;  /* 0x0000000510227899 */ /* 0x000fe400080006ff */
[----:B------:R-:W-:Y:S02]  /*17d0*/  USEL UR9, URZ, 0x1, UP0 ;  /* 0x00000001ff097887 */ /* 0x000fe40008000000 */
[----:B------:R-:W-:-:S02]  /*17e0*/  USEL UR6, UR6, URZ, UP0 ;  /* 0x000000ff06067287 */ /* 0x000fc40008000000 */
[----:B------:R-:W-:Y:S02]  /*17f0*/  UIADD3 UR20, UP0, UPT, UR22, 0x180, URZ ;  /* 0x0000018016147890 */ /* 0x000fe4000ff1e0ff */
[----:B------:R-:W-:Y:S01]  /*1800*/  ULEA UR8, UR6, UR4, 0x3 ;  /* 0x0000000406087291 */ /* 0x000fe2000f8e18ff */
[----:B------:R-:W-:Y:S01]  /*1810*/  LOP3.LUT R15, R15, UR9, RZ, 0x3c, !PT ;  /* 0x000000090f0f7c12 */ /* 0x000fe2000f8e3cff */
[----:B------:R-:W-:Y:S02]  /*1820*/  UIADD3.X UR27, UPT, UPT, URZ, UR23, URZ, UP1, !UPT ;  /* 0x00000017ff1b7290 */ /* 0x000fe40008ffe4ff */
[----:B------:R-:W-:Y:S01]  /*1830*/  UIADD3.X UR21, UPT, UPT, URZ, UR23, URZ, UP0, !UPT ;  /* 0x00000017ff157290 */ /* 0x000fe200087fe4ff */
[----:B-1----:R-:W-:Y:S01]  /*1840*/  SHF.L.U32 R2, R15, 0x1f, RZ ;  /* 0x0000001f0f027819 */ /* 0x002fe200000006ff */
[----:B------:R-:W-:Y:S01]  /*1850*/  UMOV UR18, 0x0 ;  /* 0x0000000000127882 */ /* 0x000fe20000000000 */
[----:B------:R-:W-:Y:S01]  /*1860*/  UMOV UR19, 0x10000000 ;  /* 0x1000000000137882 */ /* 0x000fe20000000000 */
[----:B------:R-:W-:Y:S01]  /*1870*/  UMOV UR12, UR36 ;  /* 0x00000024000c7c82 */ /* 0x000fe20008000000 */
[----:B------:R1:W1:Y:S01]  /*1880*/  SYNCS.PHASECHK.TRANS64.TRYWAIT P0, [UR8+0x28], R2 ;  /* 0x00002802ff0075a7 */ /* 0x0002620008001108 */
[----:B------:R-:W-:Y:S01]  /*1890*/  ULEA UR8, UR17, UR4, 0xb ;  /* 0x0000000411087291 */ /* 0x000fe2000f8e58ff */
[----:B------:R-:W-:Y:S01]  /*18a0*/  UMOV UR9, UR33 ;  /* 0x0000002100097c82 */ /* 0x000fe20008000000 */
[----:B------:R-:W-:-:S02]  /*18b0*/  UMOV UR10, UR34 ;  /* 0x00000022000a7c82 */ /* 0x000fc40008000000 */
[----:B------:R-:W-:Y:S02]  /*18c0*/  UIADD3 UR32, UPT, UPT, UR8, 0x2400, URZ ;  /* 0x0000240008207890 */ /* 0x000fe4000fffe0ff */
[----:B------:R-:W-:Y:S02]  /*18d0*/  UIADD3 UR8, UPT, UPT, UR8, 0x4c00, URZ ;  /* 0x00004c0008087890 */ /* 0x000fe4000fffe0ff */
[----:B------:R-:W-:Y:S01]  /*18e0*/  UIADD3 UR16, UPT, UPT, UR16, 0x1, URZ ;  /* 0x0000000110107890 */ /* 0x000fe2000fffe0ff */
[----:B------:R-:W-:Y:S01]  /*18f0*/  UMOV UR24, UR5 ;  /* 0x0000000500187c82 */ /* 0x000fe20008000000 */
[----:B------:R-:W-:Y:S02]  /*1900*/  UMOV UR17, UR6 ;  /* 0x0000000600117c82 */ /* 0x000fe40008000000 */
[----:B------:R-:W-:Y:S01]  /*1910*/  UISETP.NE.AND UP0, UPT, UR16, UR5, UPT ;  /* 0x000000051000728c */ /* 0x000fe2000bf05270 */
[----:B------:R1:W-:Y:S02]  /*1920*/  UTMALDG.3D [UR32], [UR26], desc[UR18] ;  /* 0x000012201a0075b4 */ /* 0x0003e40008011000 */
[----:B------:R1:W-:Y:S06]  /*1930*/  UTMALDG.3D [UR8], [UR20], desc[UR18] ;  /* 0x00001208140075b4 */ /* 0x0003ec0008011000 */
[----:B------:R-:W-:Y:S05]  /*1940*/  BRA.U UP0, `(.L_x_25) ;  /* 0xfffffffd00647547 */ /* 0x000fea000b83ffff */
.L_x_20:
[----:B-1----:R-:W-:Y:S01]  /*1950*/  ULEA UR8, UR6, UR4, 0x3 ;  /* 0x0000000406087291 */ /* 0x002fe2000f8e18ff */
[----:B------:R-:W-:Y:S01]  /*1960*/  SHF.L.U32 R2, R15, 0x1f, RZ ;  /* 0x0000001f0f027819 */ /* 0x000fe200000006ff */
[----:B------:R-:W-:Y:S01]  /*1970*/  @!P1 SYNCS.ARRIVE.TRANS64.A1T0 RZ, [UR4+0x68], RZ ;  /* 0x000068ffffff99a7 */ /* 0x000fe20008100004 */
[----:B------:R-:W-:-:S06]  /*1980*/  UISETP.GT.AND UP0, UPT, UR15, UR14, UPT ;  /* 0x0000000e0f00728c */ /* 0x000fcc000bf04270 */
[----:B--2---:R1:W2:Y:S03]  /*1990*/  SYNCS.PHASECHK.TRANS64.TRYWAIT P0, [UR8+0x28], R2 ;  /* 0x00002802ff0075a7 */ /* 0x0042a60008001108 */
[----:B------:R-:W-:Y:S05]  /*19a0*/  BRA.U !UP0, `(.L_x_26) ;  /* 0x0000000108a87547 */ /* 0x000fea000b800000 */
[----:B------:R-:W-:Y:S01]  /*19b0*/  UIADD3 UR21, UPT, UPT, UR7, UR24, URZ ;  /* 0x0000001807157290 */ /* 0x000fe2000fffe0ff */
[----:B------:R-:W-:-:S11]  /*19c0*/  UMOV UR25, UR6 ;  /* 0x0000000600197c82 */ /* 0x000fd60008000000 */
.L_x_31:
[----:B-1----:R-:W-:Y:S01]  /*19d0*/  ULEA UR17, UR25, UR4, 0x3 ;  /* 0x0000000419117291 */ /* 0x002fe2000f8e18ff */
[----:B--2---:R-:W-:Y:S01]  /*19e0*/  @!P5 MOV R3, 0x1000 ;  /* 0x000010000003d802 */ /* 0x004fe20000000f00 */
[----:B--2---:R-:W-:Y:S10]  /*19f0*/  @P0 BRA `(.L_x_27) ;  /* 0x00000000000c0947 */ /* 0x004ff40003800000 */
[----:B------:R-:W-:-:S04]  /*1a00*/  SHF.L.U32 R5, R15, 0x1f, RZ ;  /* 0x0000001f0f057819 */ /* 0x000fc800000006ff */
[----:B------:R-:W2:Y:S02]  /*1a10*/  SYNCS.PHASECHK.TRANS64.TRYWAIT P0, [UR17+0x28], R5 ;  /* 0x00002805ff0075a7 */ /* 0x000ea40008001111 */
[----:B--2---:R-:W-:Y:S05]  /*1a20*/  @!P0 BRA `(.L_x_28) ;  /* 0x0000004400d08947 */ /* 0x004fea0003800000 */
.L_x_27:
[----:B------:R2:W-:Y:S01]  /*1a30*/  @!P5 SYNCS.ARRIVE.TRANS64 RZ, [UR17], R3 ;  /* 0x00000003ffffd9a7 */ /* 0x0005e20008000011 */
[----:B------:R-:W-:Y:S04]  /*1a40*/  BSSY.RECONVERGENT B0, `(.L_x_29) ;  /* 0x0000003000007945 */ /* 0x000fe80003800200 */
[----:B------:R-:W-:Y:S05]  /*1a50*/  @P4 BRA `(.L_x_30) ;  /* 0x0000000000044947 */ /* 0x000fea0003800000 */
[----:B------:R-:W-:Y:S05]  /*1a60*/  BPT.TRAP 0x1 ;  /* 0x000000040000795c */ /* 0x000fea0000300000 */
.L_x_30:
[----:B------:R-:W-:Y:S05]  /*1a70*/  BSYNC.RECONVERGENT B0 ;  /* 0x0000000000007941 */ /* 0x000fea0003800200 */
.L_x_29:
        /* <DEDUP_REMOVED lines=20> */
[----:B------:R-:W-:Y:S01]  /*1bc0*/  UIADD3 UR8, UPT, UPT, UR8, 0x4c00, URZ ;  /* 0x00004c0008087890 */ /* 0x000fe2000fffe0ff */
[----:B------:R-:W-:Y:S01]  /*1bd0*/  UMOV UR9, UR17 ;  /* 0x0000001100097c82 */ /* 0x000fe20008000000 */
[----:B------:R-:W-:Y:S01]  /*1be0*/  UMOV UR10, UR18 ;  /* 0x00000012000a7c82 */ /* 0x000fe20008000000 */
[----:B------:R-:W-:Y:S01]  /*1bf0*/  UIADD3 UR24, UPT, UPT, UR24, 0x1, URZ ;  /* 0x0000000118187890 */ /* 0x000fe2000fffe0ff */
[----:B------:R-:W-:-:S03]  /*1c00*/  UMOV UR25, UR6 ;  /* 0x0000000600197c82 */ /* 0x000fc60008000000 */
[----:B------:R1:W-:Y:S01]  /*1c10*/  UTMALDG.3D [UR16], [UR30], desc[UR26] ;  /* 0x00001a101e0075b4 */ /* 0x0003e20008011000 */
[----:B------:R-:W-:Y:S01]  /*1c20*/  UISETP.NE.AND UP0, UPT, UR24, UR21, UPT ;  /* 0x000000151800728c */ /* 0x000fe2000bf05270 */
[----:B------:R1:W-:Y:S08]  /*1c30*/  UTMALDG.3D [UR8], [UR28], desc[UR26] ;  /* 0x00001a081c0075b4 */ /* 0x0003f00008011000 */
[----:B------:R-:W-:Y:S05]  /*1c40*/  BRA.U UP0, `(.L_x_31) ;  /* 0xfffffffd00607547 */ /* 0x000fea000b83ffff */
.L_x_26:
[C---:B-1----:R-:W-:Y:S01]  /*1c50*/  LEA R2, R14.reuse, UR4, 0x3 ;  /* 0x000000040e027c11 */ /* 0x042fe2000f8e18ff */
[----:B------:R-:W-:Y:S01]  /*1c60*/  NOP ;  /* 0x0000000000007918 */ /* 0x000fe20000000000 */
[----:B--2---:R-:W-:Y:S02]  /*1c70*/  SHF.L.U32 R3, R13, 0x1f, RZ ;  /* 0x0000001f0d037819 */ /* 0x004fe400000006ff */
[----:B------:R-:W-:Y:S02]  /*1c80*/  LEA R4, R14, UR4, 0x4 ;  /* 0x000000040e047c11 */ /* 0x000fe4000f8e20ff */
[----:B------:R-:W1:Y:S02]  /*1c90*/  SYNCS.PHASECHK.TRANS64.TRYWAIT P0, [R2+URZ+0x70], R3 ;  /* 0x00007003020075a7 */ /* 0x000e6400080011ff */
[----:B-1----:R-:W-:Y:S05]  /*1ca0*/  @!P0 BRA `(.L_x_32) ;  /* 0x0000004400488947 */ /* 0x002fea0003800000 */
.L_x_99:
[----:B------:R-:W2:Y:S01]  /*1cb0*/  LDS.128 R4, [R4+0x100] ;  /* 0x0001000004047984 */ /* 0x000ea20000000c00 */
[----:B---3--:R-:W-:Y:S01]  /*1cc0*/  ISETP.GE.AND P0, PT, R40, 0x1, PT ;  /* 0x000000012800780c */ /* 0x008fe20003f06270 */
[----:B-1----:R-:W-:Y:S01]  /*1cd0*/  VIADD R2, R2, 0x80 ;  /* 0x0000008002027836 */ /* 0x002fe20000000000 */
[----:B------:R-:W-:Y:S01]  /*1ce0*/  @!PT LDS RZ, [RZ] ;  /* 0x00000000fffff984 */ /* 0x000fe20000000800 */
[----:B------:R-:W-:Y:S01]  /*1cf0*/  @!PT LDS RZ, [RZ] ;  /* 0x00000000fffff984 */ /* 0x000fe20000000800 */
[----:B------:R-:W-:Y:S01]  /*1d00*/  @!PT LDS RZ, [RZ] ;  /* 0x00000000fffff984 */ /* 0x000fe20000000800 */
[----:B------:R-:W-:Y:S01]  /*1d10*/  @!PT LDS RZ, [RZ] ;  /* 0x00000000fffff984 */ /* 0x000fe20000000800 */
[----:B------:R1:W-:Y:S06]  /*1d20*/  MEMBAR.ALL.CTA ;  /* 0x0000000000007992 */ /* 0x0003ec0000008000 */
[----:B-1----:R-:W1:Y:S01]  /*1d30*/  FENCE.VIEW.ASYNC.S ;  /* 0x00000000000073c6 */ /* 0x002e620000000000 */
[----:B------:R-:W-:-:S04]  /*1d40*/  PRMT R2, RZ, 0x654, R2 ;  /* 0x00000654ff027816 */ /* 0x000fc80000000002 */
[----:B-1----:R1:W-:Y:S01]  /*1d50*/  SYNCS.ARRIVE.TRANS64.RED.A1T0 RZ, [R2+URZ], RZ ;  /* 0x000000ff02ff79a7 */ /* 0x0023e200081004ff */
[----:B--2---:R-:W-:-:S13]  /*1d60*/  LOP3.LUT P2, RZ, R6, 0x1, RZ, 0xc0, !PT ;  /* 0x0000000106ff7812 */ /* 0x004fda000784c0ff */
[----:B------:R-:W-:Y:S01]  /*1d70*/  @P2 SHF.R.U32.HI R3, RZ, 0x10, R5 ;  /* 0x00000010ff032819 */ /* 0x000fe20000011605 */
[----:B------:R-:W-:Y:S01]  /*1d80*/  VOTEU.ANY UP0, P2 ;  /* 0x0000000000ff7886 */ /* 0x000fe20001000100 */
[----:B------:R-:W-:Y:S02]  /*1d90*/  @P2 MOV R11, R4 ;  /* 0x00000004000b2202 */ /* 0x000fe40000000f00 */
[----:B------:R-:W-:Y:S02]  /*1da0*/  @P2 R2UR.BROADCAST UR8, R3 ;  /* 0x00000000030822ca */ /* 0x000fe400008e0000 */
[----:B------:R-:W-:-:S11]  /*1db0*/  @P2 LOP3.LUT R8, R5, 0xffff, RZ, 0xc0, !PT ;  /* 0x0000ffff05082812 */ /* 0x000fd600078ec0ff */
[----:B------:R-:W-:Y:S01]  /*1dc0*/  @UP0 UMOV UR36, UR8 ;  /* 0x0000000800240c82 */ /* 0x000fe20008000000 */
[----:B-1----:R-:W-:Y:S05]  /*1dd0*/  @!P0 BRA `(.L_x_33) ;  /* 0x0000000000b88947 */ /* 0x002fea0003800000 */
[----:B------:R-:W4:Y:S01]  /*1de0*/  LDC.64 R4, c[0x0][0xb18] ;  /* 0x0002c600ff047b82 */ /* 0x000f220000000a00 */
[----:B------:R-:W-:-:S07]  /*1df0*/  ISETP.NE.AND P3, PT, R40, 0x1, PT ;  /* 0x000000012800780c */ /* 0x000fce0003f65270 */
[----:B------:R-:W1:Y:S08]  /*1e00*/  LDC.64 R6, c[0x0][0xb10] ;  /* 0x0002c400ff067b82 */ /* 0x000e700000000a00 */
[----:B------:R-:W2:Y:S08]  /*1e10*/  LDC R16, c[0x0][0xb20] ;  /* 0x0002c800ff107b82 */ /* 0x000eb00000000800 */
[----:B------:R-:W3:Y:S01]  /*1e20*/  LDC R18, c[0x0][0xb0c] ;  /* 0x0002c300ff127b82 */ /* 0x000ee20000000800 */
[----:B----4-:R-:W-:Y:S01]  /*1e30*/  IMAD.HI.U32 R17, R0, R5, RZ ;  /* 0x0000000500117227 */ /* 0x010fe200078e00ff */
[----:B------:R-:W-:-:S03]  /*1e40*/  ISETP.NE.AND P0, PT, R4, 0x1, PT ;  /* 0x000000010400780c */ /* 0x000fc60003f05270 */
[----:B------:R-:W-:-:S03]  /*1e50*/  IMAD.HI.U32 R5, R8, R5, RZ ;  /* 0x0000000508057227 */ /* 0x000fc600078e00ff */
[----:B------:R-:W4:Y:S01]  /*1e60*/  LDC.64 R2, c[0x0][0xb28] ;  /* 0x0002ca00ff027b82 */ /* 0x000f220000000a00 */
[----:B-1----:R-:W-:-:S04]  /*1e70*/  IMAD.HI.U32 R20, R9, R6, RZ ;  /* 0x0000000609147227 */ /* 0x002fc800078e00ff */
[----:B------:R-:W-:Y:S01]  /*1e80*/  IMAD.HI.U32 R22, R11, R6, RZ ;  /* 0x000000060b167227 */ /* 0x000fe200078e00ff */
[----:B------:R-:W-:Y:S02]  /*1e90*/  SHF.R.U32.HI R20, RZ, R7, R20 ;  /* 0x00000007ff147219 */ /* 0x000fe40000011614 */
[-C--:B--2---:R-:W-:Y:S02]  /*1ea0*/  SHF.R.U32.HI R17, RZ, R16.reuse, R17 ;  /* 0x00000010ff117219 */ /* 0x084fe40000011611 */
[----:B------:R-:W-:Y:S02]  /*1eb0*/  SHF.R.U32.HI R5, RZ, R16, R5 ;  /* 0x00000010ff057219 */ /* 0x000fe40000011605 */
[----:B------:R-:W-:Y:S02]  /*1ec0*/  SEL R17, R0, R17, !P0 ;  /* 0x0000001100117207 */ /* 0x000fe40004000000 */
[----:B------:R-:W-:Y:S02]  /*1ed0*/  SHF.R.U32.HI R22, RZ, R7, R22 ;  /* 0x00000007ff167219 */ /* 0x000fe40000011616 */
[----:B---3--:R-:W-:-:S02]  /*1ee0*/  ISETP.NE.AND P1, PT, R18, 0x1, PT ;  /* 0x000000011200780c */ /* 0x008fc40003f25270 */
[----:B------:R-:W-:Y:S02]  /*1ef0*/  SEL R5, R8, R5, !P0 ;  /* 0x0000000508057207 */ /* 0x000fe40004000000 */
[----:B------:R-:W-:Y:S02]  /*1f00*/  SEL R19, R9, R20, !P1 ;  /* 0x0000001409137207 */ /* 0x000fe40004800000 */
[----:B------:R-:W-:Y:S01]  /*1f10*/  SEL R7, R11, R22, !P1 ;  /* 0x000000160b077207 */ /* 0x000fe20004800000 */
[----:B----4-:R-:W-:-:S04]  /*1f20*/  IMAD.HI.U32 R20, R17, R2, RZ ;  /* 0x0000000211147227 */ /* 0x010fc800078e00ff */
[----:B------:R-:W-:Y:S01]  /*1f30*/  IMAD.HI.U32 R6, R19, R2, RZ ;  /* 0x0000000213067227 */ /* 0x000fe200078e00ff */
[----:B------:R-:W-:-:S04]  /*1f40*/  @P3 SHF.R.U32.HI R17, RZ, R3, R20 ;  /* 0x00000003ff113219 */ /* 0x000fc80000011614 */
[----:B------:R-:W-:Y:S01]  /*1f50*/  @P3 SHF.R.U32.HI R19, RZ, R3, R6 ;  /* 0x00000003ff133219 */ /* 0x000fe20000011606 */
[----:B------:R-:W-:-:S04]  /*1f60*/  IMAD R17, R40, R17, RZ ;  /* 0x0000001128117224 */ /* 0x000fc800078e02ff */
[----:B------:R-:W-:Y:S01]  /*1f70*/  IMAD R6, R40, R19, RZ ;  /* 0x0000001328067224 */ /* 0x000fe200078e02ff */
[C---:B------:R-:W-:Y:S02]  /*1f80*/  ISETP.GE.AND P0, PT, R5.reuse, R17, PT ;  /* 0x000000110500720c */ /* 0x040fe40003f06270 */
[----:B------:R-:W-:Y:S02]  /*1f90*/  IADD3 R17, PT, PT, -R5, RZ, RZ ;  /* 0x000000ff05117210 */ /* 0x000fe40007ffe1ff */
[----:B------:R-:W-:Y:S01]  /*1fa0*/  ISETP.GE.OR P0, PT, R7, R6, P0 ;  /* 0x000000060700720c */ /* 0x000fe20000706670 */
[----:B------:R-:W-:-:S04]  /*1fb0*/  IMAD.HI.U32 R6, R5, R2, RZ ;  /* 0x0000000205067227 */ /* 0x000fc800078e00ff */
[----:B------:R-:W-:Y:S01]  /*1fc0*/  IMAD R8, R4, R17, R8 ;  /* 0x0000001104087224 */ /* 0x000fe200078e0208 */
[----:B------:R-:W-:-:S04]  /*1fd0*/  SHF.R.U32.HI R6, RZ, R3, R6 ;  /* 0x00000003ff067219 */ /* 0x000fc80000011606 */
[----:B------:R-:W-:-:S03]  /*1fe0*/  SEL R6, R5, R6, !P3 ;  /* 0x0000000605067207 */ /* 0x000fc60005800000 */
[----:B------:R-:W-:-:S04]  /*1ff0*/  @!P0 IMAD.HI.U32 R16, R7, R2, RZ ;  /* 0x0000000207108227 */ /* 0x000fc800078e00ff */
[----:B------:R-:W-:Y:S01]  /*2000*/  IMAD.MOV R2, RZ, RZ, -R6 ;  /* 0x000000ffff027224 */ /* 0x000fe200078e0a06 */
[----:B------:R-:W-:-:S03]  /*2010*/  @!P0 SHF.R.U32.HI R16, RZ, R3, R16 ;  /* 0x00000003ff108219 */ /* 0x000fc60000011610 */
[----:B------:R-:W-:Y:S01]  /*2020*/  IMAD R2, R40, R2, R5 ;  /* 0x0000000228027224 */ /* 0x000fe200078e0205 */
[----:B------:R-:W-:-:S05]  /*2030*/  @!P0 SEL R3, R7, R16, !P3 ;  /* 0x0000001007038207 */ /* 0x000fca0005800000 */
[--C-:B------:R-:W-:Y:S02]  /*2040*/  @!P0 IMAD.IADD R6, R6, 0x1, -R3.reuse ;  /* 0x0000000106068824 */ /* 0x100fe400078e0a03 */
[----:B------:R-:W-:Y:S01]  /*2050*/  @!P0 IMAD R3, R2, R19, R3 ;  /* 0x0000001302038224 */ /* 0x000fe200078e0203 */
[----:B------:R-:W-:Y:S01]  /*2060*/  IADD3 R2, PT, PT, -R7, RZ, RZ ;  /* 0x000000ff07027210 */ /* 0x000fe20007ffe1ff */
[----:B------:R-:W-:Y:S02]  /*2070*/  @!P0 IMAD R5, R40, R6, R7 ;  /* 0x0000000628058224 */ /* 0x000fe400078e0207 */
[----:B------:R-:W-:Y:S02]  /*2080*/  @!P0 IMAD.MOV.U32 R7, RZ, RZ, R3 ;  /* 0x000000ffff078224 */ /* 0x000fe400078e0003 */
[----:B------:R-:W-:Y:S02]  /*2090*/  IMAD R2, R18, R2, R11 ;  /* 0x0000000212027224 */ /* 0x000fe400078e020b */
[----:B------:R-:W-:-:S02]  /*20a0*/  IMAD R8, R5, R4, R8 ;  /* 0x0000000405087224 */ /* 0x000fc400078e0208 */
[----:B------:R-:W-:Y:S02]  /*20b0*/  IMAD R11, R7, R18, R2 ;  /* 0x00000012070b7224 */ /* 0x000fe400078e0202 */
.L_x_33:
[----:B------:R-:W1:Y:S02]  /*20c0*/  LDCU UR8, c[0x0][0xb30] ;  /* 0x00016600ff0877ac */ /* 0x000e640008000800 */
[----:B-1----:R-:W-:-:S09]  /*20d0*/  UISETP.NE.AND UP0, UPT, UR8, 0x1, UPT ;  /* 0x000000010800788c */ /* 0x002fd2000bf05270 */
[----:B------:R-:W-:Y:S05]  /*20e0*/  BRA.U UP0, `(.L_x_34) ;  /* 0x0000000100407547 */ /* 0x000fea000b800000 */
[----:B------:R-:W1:Y:S08]  /*20f0*/  LDC.64 R4, c[0x0][0xb10] ;  /* 0x0002c400ff047b82 */ /* 0x000e700000000a00 */
[----:B------:R-:W2:Y:S08]  /*2100*/  LDC.64 R2, c[0x0][0xb18] ;  /* 0x0002c600ff027b82 */ /* 0x000eb00000000a00 */
[----:B------:R-:W3:Y:S08]  /*2110*/  LDC R6, c[0x0][0xb20] ;  /* 0x0002c800ff067b82 */ /* 0x000ef00000000800 */
[----:B------:R-:W4:Y:S01]  /*2120*/  LDC R16, c[0x0][0xb0c] ;  /* 0x0002c300ff107b82 */ /* 0x000f220000000800 */
[----:B-1----:R-:W-:-:S05]  /*2130*/  IMAD.HI.U32 R4, R11, R4, RZ ;  /* 0x000000040b047227 */ /* 0x002fca00078e00ff */
[----:B------:R-:W-:Y:S01]  /*2140*/  SHF.R.U32.HI R4, RZ, R5, R4 ;  /* 0x00000005ff047219 */ /* 0x000fe20000011604 */
[----:B--2---:R-:W-:Y:S01]  /*2150*/  IMAD.HI.U32 R3, R8, R3, RZ ;  /* 0x0000000308037227 */ /* 0x004fe200078e00ff */
[----:B------:R-:W-:-:S04]  /*2160*/  ISETP.NE.AND P0, PT, R2, 0x1, PT ;  /* 0x000000010200780c */ /* 0x000fc80003f05270 */
[----:B---3--:R-:W-:-:S04]  /*2170*/  SHF.R.U32.HI R3, RZ, R6, R3 ;  /* 0x00000006ff037219 */ /* 0x008fc80000011603 */
[----:B------:R-:W-:Y:S02]  /*2180*/  SEL R3, R8, R3, !P0 ;  /* 0x0000000308037207 */ /* 0x000fe40004000000 */
[----:B----4-:R-:W-:-:S04]  /*2190*/  ISETP.NE.AND P1, PT, R16, 0x1, PT ;  /* 0x000000011000780c */ /* 0x010fc80003f25270 */
[----:B------:R-:W-:-:S05]  /*21a0*/  SEL R4, R11, R4, !P1 ;  /* 0x000000040b047207 */ /* 0x000fca0004800000 */
[----:B------:R-:W-:Y:S02]  /*21b0*/  IMAD.IADD R5, R3, 0x1, -R4 ;  /* 0x0000000103057824 */ /* 0x000fe400078e0a04 */
[----:B------:R-:W-:Y:S02]  /*21c0*/  IMAD.IADD R3, R4, 0x1, -R3 ;  /* 0x0000000104037824 */ /* 0x000fe400078e0a03 */
[----:B------:R-:W-:Y:S02]  /*21d0*/  IMAD R11, R5, R16, R11 ;  /* 0x00000010050b7224 */ /* 0x000fe400078e020b */
[----:B------:R-:W-:-:S07]  /*21e0*/  IMAD R8, R3, R2, R8 ;  /* 0x0000000203087224 */ /* 0x000fce00078e0208 */
.L_x_34:
[----:B------:R-:W-:Y:S01]  /*21f0*/  VIADD R14, R14, 0x1 ;  /* 0x000000010e0e7836 */ /* 0x000fe20000000000 */
[----:B------:R-:W-:Y:S01]  /*2200*/  PLOP3.LUT P1, PT, PT, PT, PT, 0x80, 0x8 ;  /* 0x000000000008781c */ /* 0x000fe20003f2f070 */
[----:B------:R-:W-:Y:S02]  /*2210*/  IMAD.IADD R97, R11, 0x1, R90 ;  /* 0x000000010b617824 */ /* 0x000fe400078e025a */
[----:B------:R-:W-:Y:S01]  /*2220*/  IMAD.IADD R91, R8, 0x1, R79 ;  /* 0x00000001085b7824 */ /* 0x000fe200078e024f */
[----:B------:R-:W-:-:S04]  /*2230*/  ISETP.NE.AND P0, PT, R14, 0x2, PT ;  /* 0x000000020e00780c */ /* 0x000fc80003f05270 */
[----:B------:R-:W-:Y:S02]  /*2240*/  SEL R2, RZ, 0x1, P0 ;  /* 0x00000001ff027807 */ /* 0x000fe40000000000 */
[----:B------:R-:W-:Y:S02]  /*2250*/  SEL R14, R14, RZ, P0 ;  /* 0x000000ff0e0e7207 */ /* 0x000fe40000000000 */
[----:B------:R-:W-:Y:S01]  /*2260*/  LOP3.LUT R13, R13, R2, RZ, 0x3c, !PT ;  /* 0x000000020d0d7212 */ /* 0x000fe200078e3cff */
[----:B------:R-:W-:Y:S06]  /*2270*/  @P2 BRA `(.L_x_35) ;  /* 0xfffffff000a02947 */ /* 0x000fec000383ffff */
[----:B------:R-:W-:Y:S01]  /*2280*/  UIADD3 UR4, UPT, UPT, UR4, 0x28, URZ ;  /* 0x0000002804047890 */ /* 0x000fe2000fffe0ff */
[----:B------:R-:W-:-:S03]  /*2290*/  SHF.L.U32 R3, R15, 0x1f, RZ ;  /* 0x0000001f0f037819 */ /* 0x000fc600000006ff */
[----:B------:R-:W-:-:S09]  /*22a0*/  ULEA UR5, UR6, UR4, 0x3 ;  /* 0x0000000406057291 */ /* 0x000fd2000f8e18ff */
[----:B------:R-:W1:Y:S02]  /*22b0*/  SYNCS.PHASECHK.TRANS64.TRYWAIT P0, [UR5], R3 ;  /* 0x00000003ff0075a7 */ /* 0x000e640008001105 */
[----:B-1----:R-:W-:Y:S05]  /*22c0*/  @!P0 BRA `(.L_x_36) ;  /* 0x0000003c00d48947 */ /* 0x002fea0003800000 */
.L_x_101:
[----:B------:R-:W-:-:S04]  /*22d0*/  UIADD3 UR6, UPT, UPT, UR6, 0x1, URZ ;  /* 0x0000000106067890 */ /* 0x000fc8000fffe0ff */
[----:B------:R-:W-:-:S04]  /*22e0*/  UISETP.NE.AND UP0, UPT, UR6, 0x5, UPT ;  /* 0x000000050600788c */ /* 0x000fc8000bf05270 */
[----:B------:R-:W-:Y:S02]  /*22f0*/  USEL UR7, URZ, 0x1, UP0 ;  /* 0x00000001ff077887 */ /* 0x000fe40008000000 */
[----:B------:R-:W-:-:S04]  /*2300*/  USEL UR6, UR6, URZ, UP0 ;  /* 0x000000ff06067287 */ /* 0x000fc80008000000 */
[----:B------:R-:W-:Y:S01]  /*2310*/  ULEA UR5, UR6, UR4, 0x3 ;  /* 0x0000000406057291 */ /* 0x000fe2000f8e18ff */
[----:B------:R-:W-:-:S04]  /*2320*/  LOP3.LUT R2, R15, UR7, RZ, 0x3c, !PT ;  /* 0x000000070f027c12 */ /* 0x000fc8000f8e3cff */
[----:B-1----:R-:W-:-:S04]  /*2330*/  SHF.L.U32 R3, R2, 0x1f, RZ ;  /* 0x0000001f02037819 */ /* 0x002fc800000006ff */
[----:B------:R-:W1:Y:S02]  /*2340*/  SYNCS.PHASECHK.TRANS64.TRYWAIT P0, [UR5], R3 ;  /* 0x00000003ff0075a7 */ /* 0x000e640008001105 */
[----:B-1----:R-:W-:Y:S05]  /*2350*/  @!P0 BRA `(.L_x_37) ;  /* 0x0000003c00c88947 */ /* 0x002fea0003800000 */
.L_x_103:
        /* <DEDUP_REMOVED lines=9> */
.L_x_105:
        /* <DEDUP_REMOVED lines=9> */
.L_x_107:
[----:B------:R-:W-:-:S04]  /*2480*/  UIADD3 UR6, UPT, UPT, UR6, 0x1, URZ ;  /* 0x0000000106067890 */ /* 0x000fc8000fffe0ff */
[----:B------:R-:W-:-:S04]  /*2490*/  UISETP.NE.AND UP0, UPT, UR6, 0x5, UPT ;  /* 0x000000050600788c */ /* 0x000fc8000bf05270 */
[----:B------:R-:W-:Y:S02]  /*24a0*/  USEL UR5, URZ, 0x1, UP0 ;  /* 0x00000001ff057887 */ /* 0x000fe40008000000 */
[----:B------:R-:W-:-:S04]  /*24b0*/  USEL UR6, UR6, URZ, UP0 ;  /* 0x000000ff06067287 */ /* 0x000fc80008000000 */
[----:B------:R-:W-:Y:S01]  /*24c0*/  ULEA UR6, UR6, UR4, 0x3 ;  /* 0x0000000406067291 */ /* 0x000fe2000f8e18ff */
[----:B-1----:R-:W-:-:S04]  /*24d0*/  LOP3.LUT R3, R2, UR5, RZ, 0x3c, !PT ;  /* 0x0000000502037c12 */ /* 0x002fc8000f8e3cff */
[----:B------:R-:W-:Y:S01]  /*24e0*/  SHF.L.U32 R3, R3, 0x1f, RZ ;  /* 0x0000001f03037819 */ /* 0x000fe200000006ff */
[----:B----4-:R-:W-:-:S07]  /*24f0*/  IMAD.U32 R0, RZ, RZ, UR6 ;  /* 0x00000006ff007e24 */ /* 0x010fce000f8e00ff */
.L_x_40:
[----:B-1----:R1:W2:Y:S02]  /*2500*/  SYNCS.PHASECHK.TRANS64.TRYWAIT P0, [R0+URZ], R3 ;  /* 0x00000003000075a7 */ /* 0x0022a400080011ff */
[----:B--2---:R-:W-:Y:S05]  /*2510*/  @!P0 NANOSLEEP.SYNCS 0x989680 ;  /* 0x009896800000895d */ /* 0x004fea0003900000 */
[----:B------:R-:W2:Y:S02]  /*2520*/  @!P0 SYNCS.PHASECHK.TRANS64 P0, [R0+URZ], R3 ;  /* 0x00000003000085a7 */ /* 0x000ea400080010ff */
[----:B--2---:R-:W-:Y:S05]  /*2530*/  @P0 EXIT ;  /* 0x000000000000094d */ /* 0x004fea0003800000 */
[----:B------:R-:W-:Y:S05]  /*2540*/  BRA `(.L_x_40) ;  /* 0xfffffffc00ec7947 */ /* 0x000fea000383ffff */
.L_x_17:
[----:B------:R-:W-:-:S04]  /*2550*/  UISETP.NE.AND UP1, UPT, UR37, URZ, UPT ;  /* 0x000000ff2500728c */ /* 0x000fc8000bf25270 */
[----:B------:R-:W-:-:S09]  /*2560*/  UISETP.NE.OR UP1, UPT, UR8, 0x1, UP1 ;  /* 0x000000010800788c */ /* 0x000fd20008f25670 */
[----:B------:R-:W-:Y:S05]  /*2570*/  BRA.U UP1, `(.L_x_41) ;  /* 0x0000000501487547 */ /* 0x000fea000b800000 */
[----:B------:R-:W-:Y:S01]  /*2580*/  ISETP.NE.AND P2, PT, R2, RZ, PT ;  /* 0x000000ff0200720c */ /* 0x000fe20003f45270 */
[----:B------:R-:W-:Y:S01]  /*2590*/  IMAD.MOV.U32 R12, RZ, RZ, 0x1 ;  /* 0x00000001ff0c7424 */ /* 0x000fe200078e00ff */
[----:B------:R-:W-:Y:S02]  /*25a0*/  CS2R R10, SRZ ;  /* 0x00000000000a7805 */ /* 0x000fe4000001ff00 */
[----:B------:R-:W-:Y:S01]  /*25b0*/  CS2R R8, SRZ ;  /* 0x0000000000087805 */ /* 0x000fe2000001ff00 */
[----:B------:R-:W-:Y:S01]  /*25c0*/  UMOV UR4, 0x400 ;  /* 0x0000040000047882 */ /* 0x000fe20000000000 */
[----:B------:R-:W-:Y:S01]  /*25d0*/  UMOV UR6, URZ ;  /* 0x000000ff00067c82 */ /* 0x000fe20008000000 */
[----:B------:R-:W-:-:S12]  /*25e0*/  ULEA UR37, UR37, UR4, 0x18 ;  /* 0x0000000425257291 */ /* 0x000fd8000f8ec0ff */
.L_x_45:
[----:B------:R-:W-:Y:S02]  /*25f0*/  LEA R0, R8, UR37, 0x3 ;  /* 0x0000002508007c11 */ /* 0x000fe4000f8e18ff */
[----:B------:R-:W-:-:S03]  /*2600*/  SHF.L.U32 R5, R9, 0x1f, RZ ;  /* 0x0000001f09057819 */ /* 0x000fc600000006ff */
[----:B------:R-:W-:Y:S01]  /*2610*/  VIADD R4, R0, 0xe0 ;  /* 0x000000e000047836 */ /* 0x000fe20000000000 */
[----:B------:R-:W1:Y:S02]  /*2620*/  SYNCS.PHASECHK.TRANS64.TRYWAIT P0, [R0+URZ+0xd0], R5 ;  /* 0x0000d005000075a7 */ /* 0x000e6400080011ff */
[----:B-1----:R-:W-:Y:S05]  /*2630*/  @!P0 BRA `(.L_x_42) ;  /* 0x0000003c00588947 */ /* 0x002fea0003800000 */
.L_x_108:
[----:B------:R-:W-:Y:S01]  /*2640*/  ULEA UR5, UR6, UR37, 0x3 ;  /* 0x0000002506057291 */ /* 0x000fe2000f8e18ff */
[----:B------:R-:W-:Y:S02]  /*2650*/  PRMT R4, RZ, 0x654, R4 ;  /* 0x00000654ff047816 */ /* 0x000fe40000000004 */
[----:B-1----:R-:W-:Y:S01]  /*2660*/  SHF.L.U32 R5, R12, 0x1f, RZ ;  /* 0x0000001f0c057819 */ /* 0x002fe200000006ff */
[----:B------:R-:W-:Y:S01]  /*2670*/  UIADD3 UR4, UPT, UPT, UR5, 0x70, URZ ;  /* 0x0000007005047890 */ /* 0x000fe2000fffe0ff */
[----:B------:R1:W-:Y:S05]  /*2680*/  SYNCS.ARRIVE.TRANS64.RED.A1T0 RZ, [R4+URZ], RZ ;  /* 0x000000ff04ff79a7 */ /* 0x0003ea00081004ff */
[----:B------:R-:W-:Y:S01]  /*2690*/  IMAD.U32 R7, RZ, RZ, UR4 ;  /* 0x00000004ff077e24 */ /* 0x000fe2000f8e00ff */
[----:B------:R-:W2:Y:S04]  /*26a0*/  SYNCS.PHASECHK.TRANS64.TRYWAIT P0, [UR5+0x80], R5 ;  /* 0x00008005ff0075a7 */ /* 0x000ea80008001105 */
[----:B------:R-:W-:Y:S01]  /*26b0*/  PRMT R6, R2, 0x654, R7 ;  /* 0x0000065402067816 */ /* 0x000fe20000000007 */
[----:B-1----:R-:W-:Y:S01]  /*26c0*/  @!P2 IMAD.MOV.U32 R4, RZ, RZ, 0x10 ;  /* 0x00000010ff04a424 */ /* 0x002fe200078e00ff */
[----:B--2---:R-:W-:Y:S06]  /*26d0*/  @!P0 BRA `(.L_x_43) ;  /* 0x0000003c00448947 */ /* 0x004fec0003800000 */
.L_x_110:
[----:B------:R-:W-:Y:S01]  /*26e0*/  ULEA UR4, UR6, UR37, 0x4 ;  /* 0x0000002506047291 */ /* 0x000fe2000f8e20ff */
[----:B------:R-:W-:Y:S01]  /*26f0*/  SEL R3, R6, R3, !P2 ;  /* 0x0000000306037207 */ /* 0x000fe20005000000 */
[----:B------:R-:W-:Y:S01]  /*2700*/  UIADD3 UR5, UPT, UPT, UR5, 0x70, URZ ;  /* 0x0000007005057890 */ /* 0x000fe2000fffe0ff */
[----:B-1----:R-:W-:Y:S01]  /*2710*/  LEA R0, R11, UR37, 0x3 ;  /* 0x000000250b007c11 */ /* 0x002fe2000f8e18ff */
[----:B------:R-:W-:Y:S01]  /*2720*/  UIADD3 UR4, UPT, UPT, UR4, 0x100, URZ ;  /* 0x0000010004047890 */ /* 0x000fe2000fffe0ff */
[----:B------:R-:W-:Y:S01]  /*2730*/  SHF.L.U32 R5, R10, 0x1f, RZ ;  /* 0x0000001f0a057819 */ /* 0x000fe200000006ff */
[----:B------:R1:W-:Y:S01]  /*2740*/  @!P2 SYNCS.ARRIVE.TRANS64.RED RZ, [R3+URZ], R4 ;  /* 0x0000000403ffa9a7 */ /* 0x0003e200080004ff */
[----:B------:R-:W-:Y:S01]  /*2750*/  UIADD3 UR6, UPT, UPT, UR6, 0x1, URZ ;  /* 0x0000000106067890 */ /* 0x000fe2000fffe0ff */
[----:B------:R-:W-:-:S03]  /*2760*/  VIADD R8, R8, 0x1 ;  /* 0x0000000108087836 */ /* 0x000fc60000000000 */
[----:B------:R-:W-:Y:S02]  /*2770*/  UISETP.NE.AND UP0, UPT, UR6, 0x2, UPT ;  /* 0x000000020600788c */ /* 0x000fe4000bf05270 */
[----:B------:R-:W-:Y:S06]  /*2780*/  UGETNEXTWORKID.BROADCAST [UR4], [UR5] ;  /* 0x00000000040073ca */ /* 0x000fec0008000100 */
[----:B------:R-:W-:Y:S01]  /*2790*/  USEL UR4, URZ, 0x1, UP0 ;  /* 0x00000001ff047887 */ /* 0x000fe20008000000 */
[----:B------:R-:W-:Y:S01]  /*27a0*/  ISETP.NE.AND P0, PT, R8, 0x2, PT ;  /* 0x000000020800780c */ /* 0x000fe20003f05270 */
[----:B------:R-:W-:Y:S01]  /*27b0*/  USEL UR6, UR6, URZ, UP0 ;  /* 0x000000ff06067287 */ /* 0x000fe20008000000 */
[----:B------:R-:W2:Y:S03]  /*27c0*/  SYNCS.PHASECHK.TRANS64.TRYWAIT P1, [R0+URZ+0x70], R5 ;  /* 0x00007005000075a7 */ /* 0x000ea600080211ff */
[----:B------:R-:W-:Y:S01]  /*27d0*/  LOP3.LUT R12, R12, UR4, RZ, 0x3c, !PT ;  /* 0x000000040c0c7c12 */ /* 0x000fe2000f8e3cff */
[----:B-12---:R-:W-:Y:S07]  /*27e0*/  @!P1 BRA `(.L_x_44) ;  /* 0x0000003c00189947 */ /* 0x006fee0003800000 */
.L_x_111:
[C---:B------:R-:W-:Y:S01]  /*27f0*/  LEA R4, R11.reuse, UR37, 0x4 ;  /* 0x000000250b047c11 */ /* 0x040fe2000f8e20ff */
[----:B-1----:R-:W-:Y:S01]  /*2800*/  VIADD R0, R0, 0x80 ;  /* 0x0000008000007836 */ /* 0x002fe20000000000 */
[----:B------:R-:W-:Y:S01]  /*2810*/  SEL R8, R8, RZ, P0 ;  /* 0x000000ff08087207 */ /* 0x000fe20000000000 */
[----:B------:R-:W-:-:S03]  /*2820*/  VIADD R11, R11, 0x1 ;  /* 0x000000010b0b7836 */ /* 0x000fc60000000000 */
[----:B------:R-:W1:Y:S01]  /*2830*/  LDS.128 R4, [R4+0x100] ;  /* 0x0001000004047984 */ /* 0x000e620000000c00 */
[----:B------:R-:W-:Y:S02]  /*2840*/  PRMT R0, RZ, 0x654, R0 ;  /* 0x00000654ff007816 */ /* 0x000fe40000000000 */
[C---:B------:R-:W-:Y:S01]  /*2850*/  ISETP.NE.AND P1, PT, R11.reuse, 0x2, PT ;  /* 0x000000020b00780c */ /* 0x040fe20003f25270 */
[----:B------:R-:W-:Y:S01]  /*2860*/  @!PT LDS RZ, [RZ] ;  /* 0x00000000fffff984 */ /* 0x000fe20000000800 */
[----:B------:R-:W-:Y:S01]  /*2870*/  @!PT LDS RZ, [RZ] ;  /* 0x00000000fffff984 */ /* 0x000fe20000000800 */
[----:B------:R-:W-:Y:S01]  /*2880*/  @!PT LDS RZ, [RZ] ;  /* 0x00000000fffff984 */ /* 0x000fe20000000800 */
[----:B------:R-:W-:Y:S01]  /*2890*/  @!PT LDS RZ, [RZ] ;  /* 0x00000000fffff984 */ /* 0x000fe20000000800 */
[----:B------:R2:W-:Y:S06]  /*28a0*/  MEMBAR.ALL.CTA ;  /* 0x0000000000007992 */ /* 0x0005ec0000008000 */
[----:B--2---:R-:W2:Y:S01]  /*28b0*/  FENCE.VIEW.ASYNC.S ;  /* 0x00000000000073c6 */ /* 0x004ea20000000000 */
[----:B------:R-:W-:Y:S01]  /*28c0*/  SEL R11, R11, RZ, P1 ;  /* 0x000000ff0b0b7207 */ /* 0x000fe20000800000 */
[----:B--2---:R2:W-:Y:S01]  /*28d0*/  SYNCS.ARRIVE.TRANS64.RED.A1T0 RZ, [R0+URZ], RZ ;  /* 0x000000ff00ff79a7 */ /* 0x0045e200081004ff */
[----:B-1----:R-:W-:-:S02]  /*28e0*/  LOP3.LUT P3, RZ, R6, 0x1, RZ, 0xc0, !PT ;  /* 0x0000000106ff7812 */ /* 0x002fc4000786c0ff */
[----:B------:R-:W-:-:S04]  /*28f0*/  SEL R5, RZ, 0x1, P1 ;  /* 0x00000001ff057807 */ /* 0x000fc80000800000 */
[----:B------:R-:W-:Y:S02]  /*2900*/  LOP3.LUT R10, R10, R5, RZ, 0x3c, !PT ;  /* 0x000000050a0a7212 */ /* 0x000fe400078e3cff */
[----:B--2---:R-:W-:-:S04]  /*2910*/  SEL R0, RZ, 0x1, P0 ;  /* 0x00000001ff007807 */ /* 0x004fc80000000000 */
[----:B------:R-:W-:Y:S01]  /*2920*/  LOP3.LUT R9, R9, R0, RZ, 0x3c, !PT ;  /* 0x0000000009097212 */ /* 0x000fe200078e3cff */
[----:B------:R-:W-:Y:S06]  /*2930*/  @P3 BRA `(.L_x_45) ;  /* 0xfffffffc002c3947 */ /* 0x000fec000383ffff */
[----:B------:R-:W-:Y:S01]  /*2940*/  ULEA UR5, UR6, UR37, 0x3 ;  /* 0x0000002506057291 */ /* 0x000fe2000f8e18ff */
[----:B------:R-:W-:-:S08]  /*2950*/  SHF.L.U32 R3, R12, 0x1f, RZ ;  /* 0x0000001f0c037819 */ /* 0x000fd000000006ff */
[----:B------:R-:W1:Y:S02]  /*2960*/  SYNCS.PHASECHK.TRANS64 P0, [UR5+0x80], R3 ;  /* 0x00008003ff0075a7 */ /* 0x000e640008001005 */
[----:B-1----:R-:W-:Y:S05]  /*2970*/  @P0 BRA `(.L_x_46) ;  /* 0x0000000000080947 */ /* 0x002fea0003800000 */
[----:B------:R-:W1:Y:S02]  /*2980*/  SYNCS.PHASECHK.TRANS64.TRYWAIT P0, [UR5+0x80], R3 ;  /* 0x00008003ff0075a7 */ /* 0x000e640008001105 */
[----:B-1----:R-:W-:Y:S05]  /*2990*/  @!P0 BRA `(.L_x_47) ;  /* 0x0000003800c08947 */ /* 0x002fea0003800000 */
.L_x_46:
[----:B------:R-:W-:-:S04]  /*29a0*/  UIADD3 UR4, UPT, UPT, UR6, 0x1, URZ ;  /* 0x0000000106047890 */ /* 0x000fc8000fffe0ff */
[----:B------:R-:W-:-:S04]  /*29b0*/  UISETP.NE.AND UP0, UPT, UR4, 0x2, UPT ;  /* 0x000000020400788c */ /* 0x000fc8000bf05270 */
[----:B------:R-:W-:Y:S02]  /*29c0*/  USEL UR7, URZ, 0x1, UP0 ;  /* 0x00000001ff077887 */ /* 0x000fe40008000000 */
[----:B------:R-:W-:-:S04]  /*29d0*/  USEL UR4, UR4, URZ, UP0 ;  /* 0x000000ff04047287 */ /* 0x000fc80008000000 */
[----:B------:R-:W-:Y:S01]  /*29e0*/  ULEA UR4, UR4, UR37, 0x3 ;  /* 0x0000002504047291 */ /* 0x000fe2000f8e18ff */
[----:B-1----:R-:W-:-:S04]  /*29f0*/  LOP3.LUT R3, R12, UR7, RZ, 0x3c, !PT ;  /* 0x000000070c037c12 */ /* 0x002fc8000f8e3cff */
[----:B------:R-:W-:-:S04]  /*2a00*/  SHF.L.U32 R0, R3, 0x1f, RZ ;  /* 0x0000001f03007819 */ /* 0x000fc800000006ff */
[----:B------:R-:W1:Y:S02]  /*2a10*/  SYNCS.PHASECHK.TRANS64 P0, [UR4+0x80], R0 ;  /* 0x00008000ff0075a7 */ /* 0x000e640008001004 */
[----:B-1----:R-:W-:Y:S05]  /*2a20*/  @P0 EXIT ;  /* 0x000000000000094d */ /* 0x002fea0003800000 */
[----:B------:R-:W-:Y:S02]  /*2a30*/  SHF.L.U32 R3, R3, 0x1f, RZ ;  /* 0x0000001f03037819 */ /* 0x000fe400000006ff */
[----:B------:R-:W-:-:S07]  /*2a40*/  MOV R0, UR4 ;  /* 0x0000000400007c02 */ /* 0x000fce0008000f00 */
.L_x_48:
[----:B-1----:R1:W2:Y:S02]  /*2a50*/  SYNCS.PHASECHK.TRANS64.TRYWAIT P0, [R0+URZ+0x80], R3 ;  /* 0x00008003000075a7 */ /* 0x0022a400080011ff */
[----:B--2---:R-:W-:Y:S05]  /*2a60*/  @!P0 NANOSLEEP.SYNCS 0x989680 ;  /* 0x009896800000895d */ /* 0x004fea0003900000 */
[----:B------:R-:W2:Y:S02]  /*2a70*/  @!P0 SYNCS.PHASECHK.TRANS64 P0, [R0+URZ+0x80], R3 ;  /* 0x00008003000085a7 */ /* 0x000ea400080010ff */
[----:B--2---:R-:W-:Y:S05]  /*2a80*/  @P0 EXIT ;  /* 0x000000000000094d */ /* 0x004fea0003800000 */
[----:B------:R-:W-:Y:S05]  /*2a90*/  BRA `(.L_x_48) ;  /* 0xfffffffc00ec7947 */ /* 0x000fea000383ffff */
.L_x_41:
[----:B------:R-:W-:-:S09]  /*2aa0*/  UISETP.NE.AND UP1, UPT, UR8, URZ, UPT ;  /* 0x000000ff0800728c */ /* 0x000fd2000bf25270 */
[----:B------:R-:W-:Y:S05]  /*2ab0*/  BRA.U UP1, `(.L_x_49) ;  /* 0x0000000d01787547 */ /* 0x000fea000b800000 */
[----:B------:R-:W-:Y:S01]  /*2ac0*/  UMOV UR4, 0x40 ;  /* 0x0000004000047882 */ /* 0x000fe20000000000 */
[----:B------:R-:W-:Y:S01]  /*2ad0*/  NOP ;  /* 0x0000000000007918 */ /* 0x000fe20000000000 */
[----:B------:R-:W-:Y:S01]  /*2ae0*/  ULEA UR4, UR37, UR4, 0x18 ;  /* 0x0000000425047291 */ /* 0x000fe2000f8ec0ff */
[----:B------:R-:W-:Y:S02]  /*2af0*/  UMOV UR5, 0x400 ;  /* 0x0000040000057882 */ /* 0x000fe40000000000 */
[----:B------:R-:W-:-:S06]  /*2b00*/  ULEA UR37, UR37, UR5, 0x18 ;  /* 0x0000000525257291 */ /* 0x000fcc000f8ec0ff */
[----:B------:R-:W1:Y:S02]  /*2b10*/  LDS.U8 R0, [UR4+0x1c] ;  /* 0x00001c04ff007984 */ /* 0x000e640008000000 */
[----:B-1----:R-:W-:-:S13]  /*2b20*/  ISETP.NE.AND P0, PT, R0, RZ, PT ;  /* 0x000000ff0000720c */ /* 0x002fda0003f05270 */
[----:B------:R-:W-:Y:S05]  /*2b30*/  @P0 BRA `(.L_x_50) ;  /* 0x0000000000580947 */ /* 0x000fea0003800000 */
[----:B------:R-:W-:-:S13]  /*2b40*/  ELECT P0, URZ, PT ;  /* 0x0000000000ff782f */ /* 0x000fda0003800000 */
[----:B------:R-:W-:Y:S05]  /*2b50*/  @!P0 BRA `(.L_x_51) ;  /* 0x0000000000608947 */ /* 0x000fea0003800000 */
[----:B------:R-:W-:Y:S01]  /*2b60*/  UMOV UR5, 0x10 ;  /* 0x0000001000057882 */ /* 0x000fe20000000000 */
[----:B------:R-:W-:Y:S01]  /*2b70*/  HFMA2 R0, -RZ, RZ, 0, 5.9604644775390625e-08 ;  /* 0x00000001ff007431 */ /* 0x000fe200000001ff */
[----:B------:R-:W-:-:S03]  /*2b80*/  MOV R2, 0xffff ;  /* 0x0000ffff00027802 */ /* 0x000fc60000000f00 */
[----:B------:R-:W-:Y:S04]  /*2b90*/  DEPBAR.LE SB1, 0x36 ;  /* 0x00009d800000791a */ /* 0x000fe80000000000 */
[----:B------:R-:W1:Y:S02]  /*2ba0*/  UTCATOMSWS.FIND_AND_SET.ALIGN UP0, UR5, UR5 ;  /* 0x00000005000575e3 */ /* 0x000e640008000800 */
[----:B-1----:R-:W-:Y:S01]  /*2bb0*/  MOV R3, UR5 ;  /* 0x0000000500037c02 */ /* 0x002fe20008000f00 */
[----:B------:R-:W-:Y:S06]  /*2bc0*/  BRA.U UP0, `(.L_x_52) ;  /* 0x0000000100187547 */ /* 0x000fec000b800000 */
.L_x_53:
[----:B------:R-:W-:Y:S05]  /*2bd0*/  NANOSLEEP 0x64 ;  /* 0x000000640000795d */ /* 0x000fea0003800000 */
[----:B------:R-:W-:-:S05]  /*2be0*/  UMOV UR5, 0x10 ;  /* 0x0000001000057882 */ /* 0x000fca0000000000 */
[----:B------:R-:W-:Y:S04]  /*2bf0*/  DEPBAR.LE SB1, 0x36 ;  /* 0x00009d800000791a */ /* 0x000fe80000000000 */
[----:B------:R-:W1:Y:S02]  /*2c00*/  UTCATOMSWS.FIND_AND_SET.ALIGN UP0, UR5, UR5 ;  /* 0x00000005000575e3 */ /* 0x000e640008000800 */
[----:B-1----:R-:W-:Y:S01]  /*2c10*/  MOV R3, UR5 ;  /* 0x0000000500037c02 */ /* 0x002fe20008000f00 */
[----:B------:R-:W-:Y:S05]  /*2c20*/  BRA.U !UP0, `(.L_x_53) ;  /* 0xfffffffd08e87547 */ /* 0x000fea000b83ffff */
.L_x_52:
[-C--:B------:R-:W-:Y:S02]  /*2c30*/  SHF.L.U32 R2, R2, R3.reuse, RZ ;  /* 0x0000000302027219 */ /* 0x080fe400000006ff */
[----:B------:R-:W-:Y:S01]  /*2c40*/  SHF.L.U32 R0, R0, R3, RZ ;  /* 0x0000000300007219 */ /* 0x000fe200000006ff */
[----:B------:R-:W-:Y:S02]  /*2c50*/  IMAD.SHL.U32 R3, R3, 0x20, RZ ;  /* 0x0000002003037824 */ /* 0x000fe400078e00ff */
[----:B------:R1:W-:Y:S04]  /*2c60*/  ATOMS.OR RZ, [UR4+0x14], R2 ;  /* 0x00001402ffff798c */ /* 0x0003e8000b000004 */
[----:B------:R1:W-:Y:S04]  /*2c70*/  ATOMS.OR RZ, [UR4+0x18], R0 ;  /* 0x00001800ffff798c */ /* 0x0003e8000b000004 */
[----:B------:R1:W-:Y:S01]  /*2c80*/  STS [UR37+0x120], R3 ;  /* 0x00012003ff007988 */ /* 0x0003e20008000825 */
[----:B------:R-:W-:Y:S05]  /*2c90*/  BRA `(.L_x_51) ;  /* 0x0000000000107947 */ /* 0x000fea0003800000 */
.L_x_50:
[----:B------:R-:W-:Y:S02]  /*2ca0*/  MOV R0, 0xffffffff ;  /* 0xffffffff00007802 */ /* 0x000fe40000000f00 */
[----:B------:R-:W-:-:S03]  /*2cb0*/  MOV R2, 0x2ce0 ;  /* 0x00002ce000027802 */ /* 0x000fc60000000f00 */
[----:B------:R1:W-:Y:S04]  /*2cc0*/  STS [UR37+0x120], R0 ;  /* 0x00012000ff007988 */ /* 0x0003e80008000825 */
[----:B-1-3-5:R-:W-:Y:S05]  /*2cd0*/  CALL.REL.NOINC `($__internal_1_$__cuda_sm10x_tcgen05_guardrail_trap_phase_invalid_during_alloc) ;  /* 0x0000003c003c7944 */ /* 0x02afea0003c00000 */
.L_x_51:
[----:B------:R-:W-:Y:S05]  /*2ce0*/  WARPSYNC.ALL ;  /* 0x0000000000007948 */ /* 0x000fea0003800000 */
[----:B------:R-:W2:Y:S01]  /*2cf0*/  S2UR UR6, SR_CgaCtaId ;  /* 0x00000000000679c3 */ /* 0x000ea20000008800 */
[----:B------:R-:W-:Y:S01]  /*2d00*/  UMOV UR4, 0x400 ;  /* 0x0000040000047882 */ /* 0x000fe20000000000 */
[----:B------:R-:W-:-:S06]  /*2d10*/  NOP ;  /* 0x0000000000007918 */ /* 0x000fcc0000000000 */
[----:B------:R-:W-:Y:S06]  /*2d20*/  BAR.ARV 0x6, 0xa0 ;  /* 0x0182800000007b1d */ /* 0x000fec0000002000 */
[----:B------:R-:W4:Y:S01]  /*2d30*/  LDCU UR7, c[0x0][0x38c] ;  /* 0x00007180ff0777ac */ /* 0x000f220008000800 */
[----:B------:R-:W-:Y:S01]  /*2d40*/  IMAD.MOV.U32 R11, RZ, RZ, 0x1 ;  /* 0x00000001ff0b7424 */ /* 0x000fe200078e00ff */
[----:B------:R-:W-:Y:S01]  /*2d50*/  CS2R R8, SRZ ;  /* 0x0000000000087805 */ /* 0x000fe2000001ff00 */
[----:B------:R-:W-:Y:S01]  /*2d60*/  IMAD.MOV.U32 R10, RZ, RZ, RZ ;  /* 0x000000ffff0a7224 */ /* 0x000fe200078e00ff */
[----:B------:R-:W-:Y:S01]  /*2d70*/  UMOV UR18, URZ ;  /* 0x000000ff00127c82 */ /* 0x000fe20008000000 */
[----:B------:R-:W-:Y:S01]  /*2d80*/  UMOV UR17, URZ ;  /* 0x000000ff00117c82 */ /* 0x000fe20008000000 */
[----:B------:R-:W-:Y:S01]  /*2d90*/  UMOV UR20, 0x0 ;  /* 0x0000000000147882 */ /* 0x000fe20000000000 */
[----:B------:R-:W-:Y:S01]  /*2da0*/  UMOV UR21, 0x4100010 ;  /* 0x0410001000157882 */ /* 0x000fe20000000000 */
[----:B--2---:R-:W-:Y:S01]  /*2db0*/  ULEA UR6, UR6, UR4, 0x18 ;  /* 0x0000000406067291 */ /* 0x004fe2000f8ec0ff */
[----:B------:R-:W2:Y:S03]  /*2dc0*/  LDCU UR4, c[0x0][0x38c] ;  /* 0x00007180ff0477ac */ /* 0x000ea60008000800 */
[----:B------:R-:W-:-:S02]  /*2dd0*/  UIADD3 UR11, UPT, UPT, UR6, 0x2400, URZ ;  /* 0x00002400060b7890 */ /* 0x000fc4000fffe0ff */
[----:B----4-:R-:W-:-:S03]  /*2de0*/  UIADD3 UR7, UPT, UPT, UR7, 0x1f, URZ ;  /* 0x0000001f07077890 */ /* 0x010fc6000fffe0ff */
[----:B-1----:R-:W1:Y:S01]  /*2df0*/  LDS R0, [UR6+0x120] ;  /* 0x00012006ff007984 */ /* 0x002e620008000800 */
[----:B------:R-:W-:Y:S02]  /*2e00*/  UIADD3 UR12, UPT, UPT, UR6, 0x4c00, URZ ;  /* 0x00004c00060c7890 */ /* 0x000fe4000fffe0ff */
[----:B------:R-:W-:Y:S02]  /*2e10*/  USHF.R.S32.HI UR5, URZ, 0x1f, UR7 ;  /* 0x0000001fff057899 */ /* 0x000fe40008011407 */
[----:B------:R-:W-:Y:S02]  /*2e20*/  USHF.R.U32.HI UR11, URZ, 0x4, UR11 ;  /* 0x00000004ff0b7899 */ /* 0x000fe4000801160b */
[----:B------:R-:W-:Y:S02]  /*2e30*/  ULEA.HI UR5, UR5, UR7, URZ, 0x5 ;  /* 0x0000000705057291 */ /* 0x000fe4000f8f28ff */
[----:B------:R-:W-:Y:S02]  /*2e40*/  USHF.R.U32.HI UR12, URZ, 0x4, UR12 ;  /* 0x00000004ff0c7899 */ /* 0x000fe4000801160c */
[----:B------:R-:W-:-:S02]  /*2e50*/  USHF.R.S32.HI UR5, URZ, 0x5, UR5 ;  /* 0x00000005ff057899 */ /* 0x000fc40008011405 */
[----:B------:R-:W-:Y:S02]  /*2e60*/  ULOP3.LUT UR11, UR11, 0x3fff, URZ, 0xc0, !UPT ;  /* 0x00003fff0b0b7892 */ /* 0x000fe4000f8ec0ff */
[----:B------:R-:W-:Y:S02]  /*2e70*/  UISETP.LT.AND UP0, UPT, UR5, 0x1, UPT ;  /* 0x000000010500788c */ /* 0x000fe4000bf01270 */
[----:B------:R-:W-:Y:S02]  /*2e80*/  ULOP3.LUT UR12, UR12, 0x3fff, URZ, 0xc0, !UPT ;  /* 0x00003fff0c0c7892 */ /* 0x000fe4000f8ec0ff */
[----:B------:R-:W-:Y:S02]  /*2e90*/  USEL UR10, UR5, 0x1, !UP0 ;  /* 0x00000001050a7887 */ /* 0x000fe4000c000000 */
[----:B------:R-:W-:Y:S02]  /*2ea0*/  ULOP3.LUT UR11, UR11, 0x10000, URZ, 0xfc, !UPT ;  /* 0x000100000b0b7892 */ /* 0x000fe4000f8efcff */
[----:B------:R-:W-:-:S02]  /*2eb0*/  ULOP3.LUT UR12, UR12, 0x10000, URZ, 0xfc, !UPT ;  /* 0x000100000c0c7892 */ /* 0x000fc4000f8efcff */
[----:B------:R-:W-:Y:S02]  /*2ec0*/  UIADD3 UR10, UPT, UPT, -UR10, URZ, URZ ;  /* 0x000000ff0a0a7290 */ /* 0x000fe4000fffe1ff */
[----:B--2---:R-:W-:Y:S01]  /*2ed0*/  UISETP.GE.AND UP3, UPT, UR4, 0x1, UPT ;  /* 0x000000010400788c */ /* 0x004fe2000bf66270 */
[----:B-1----:R-:W-:-:S15]  /*2ee0*/  R2UR UR19, R0 ;  /* 0x00000000001372ca */ /* 0x002fde00000e0000 */
.L_x_60:
[----:B------:R-:W-:Y:S02]  /*2ef0*/  LEA R0, R10, UR6, 0x3 ;  /* 0x000000060a007c11 */ /* 0x000fe4000f8e18ff */
[----:B------:R-:W-:Y:S02]  /*2f00*/  SHF.L.U32 R5, R9, 0x1f, RZ ;  /* 0x0000001f09057819 */ /* 0x000fe400000006ff */
[----:B------:R-:W-:Y:S01]  /*2f10*/  PLOP3.LUT P0, PT, PT, PT, UP3, 0x80, 0x8 ;  /* 0x000000000008781c */ /* 0x000fe20003f0f038 */
[----:B------:R-:W-:Y:S01]  /*2f20*/  VIADD R3, R0, 0x80 ;  /* 0x0000008000037836 */ /* 0x000fe20000000000 */
[----:B-1----:R-:W1:Y:S02]  /*2f30*/  SYNCS.PHASECHK.TRANS64.TRYWAIT P1, [R0+URZ+0x70], R5 ;  /* 0x00007005000075a7 */ /* 0x002e6400080211ff */
[----:B-1--4-:R-:W-:Y:S09]  /*2f40*/  @!P1 BRA `(.L_x_54) ;  /* 0x00000034006c9947 */ /* 0x012ff20003800000 */
.L_x_113:
[----:B------:R-:W-:Y:S01]  /*2f50*/  LEA R4, R10, UR6, 0x4 ;  /* 0x000000060a047c11 */ /* 0x000fe2000f8e20ff */
[----:B------:R-:W-:Y:S01]  /*2f60*/  @UP3 ULEA UR4, UR17, UR6, 0x3 ;  /* 0x0000000611043291 */ /* 0x000fe2000f8e18ff */
[----:B------:R-:W-:Y:S01]  /*2f70*/  PLOP3.LUT P2, PT, PT, PT, PT, 0x80, 0x8 ;  /* 0x000000000008781c */ /* 0x000fe20003f4f070 */
[----:B------:R-:W-:Y:S01]  /*2f80*/  ULEA UR9, UR18, UR6, 0x3 ;  /* 0x0000000612097291 */ /* 0x000fe2000f8e18ff */
[----:B------:R-:W-:Y:S02]  /*2f90*/  PRMT R3, RZ, 0x654, R3 ;  /* 0x00000654ff037816 */ /* 0x000fe40000000003 */
[----:B-1----:R-:W1:Y:S01]  /*2fa0*/  LDS.128 R4, [R4+0x100] ;  /* 0x0001000004047984 */ /* 0x002e620000000c00 */
[----:B------:R-:W-:Y:S02]  /*2fb0*/  @P0 SHF.L.U32 R2, R8, 0x1f, RZ ;  /* 0x0000001f08020819 */ /* 0x000fe400000006ff */
[----:B------:R-:W-:Y:S01]  /*2fc0*/  SHF.L.U32 R0, R11, 0x1f, RZ ;  /* 0x0000001f0b007819 */ /* 0x000fe200000006ff */
[----:B------:R-:W-:Y:S01]  /*2fd0*/  @!PT LDS RZ, [RZ] ;  /* 0x00000000fffff984 */ /* 0x000fe20000000800 */
[----:B------:R-:W-:Y:S01]  /*2fe0*/  @!PT LDS RZ, [RZ] ;  /* 0x00000000fffff984 */ /* 0x000fe20000000800 */
[----:B------:R-:W-:Y:S01]  /*2ff0*/  @!PT LDS RZ, [RZ] ;  /* 0x00000000fffff984 */ /* 0x000fe20000000800 */
[----:B------:R-:W-:Y:S01]  /*3000*/  @!PT LDS RZ, [RZ] ;  /* 0x00000000fffff984 */ /* 0x000fe20000000800 */
[----:B------:R2:W-:Y:S06]  /*3010*/  MEMBAR.ALL.CTA ;  /* 0x0000000000007992 */ /* 0x0005ec0000008000 */
[----:B--2---:R-:W2:Y:S02]  /*3020*/  FENCE.VIEW.ASYNC.S ;  /* 0x00000000000073c6 */ /* 0x004ea40000000000 */
[----:B--2---:R2:W-:Y:S01]  /*3030*/  SYNCS.ARRIVE.TRANS64.RED.A1T0 RZ, [R3+URZ], RZ ;  /* 0x000000ff03ff79a7 */ /* 0x0045e200081004ff */
[----:B------:R2:W4:Y:S01]  /*3040*/  @P0 SYNCS.PHASECHK.TRANS64.TRYWAIT P2, [UR4], R2 ;  /* 0x00000002ff0005a7 */ /* 0x0005220008041104 */
[----:B-1----:R-:W-:Y:S01]  /*3050*/  LOP3.LUT P1, RZ, R6, 0x1, RZ, 0xc0, !PT ;  /* 0x0000000106ff7812 */ /* 0x002fe2000782c0ff */
[----:B------:R-:W1:Y:S02]  /*3060*/  SYNCS.PHASECHK.TRANS64.TRYWAIT P0, [UR9+0xb0], R0 ;  /* 0x0000b000ff0075a7 */ /* 0x000e640008001109 */
[----:B-12-4-:R-:W-:Y:S10]  /*3070*/  @!P0 BRA `(.L_x_55) ;  /* 0x0000003400348947 */ /* 0x016ff40003800000 */
.L_x_115:
[----:B------:R-:W-:Y:S01]  /*3080*/  IADD3 R10, PT, PT, R10, 0x1, RZ ;  /* 0x000000010a0a7810 */ /* 0x000fe20007ffe0ff */
[----:B------:R-:W-:Y:S06]  /*3090*/  BRA.U !UP3, `(.L_x_56) ;  /* 0x000000010ba07547 */ /* 0x000fec000b800000 */
[----:B------:R-:W-:Y:S02]  /*30a0*/  ULEA.HI UR8, UR18, UR18, URZ, 0x1 ;  /* 0x0000001212087291 */ /* 0x000fe4000f8f08ff */
[----:B------:R-:W-:Y:S02]  /*30b0*/  UPLOP3.LUT UP4, UPT, UPT, UPT, UPT, 0x40, 0x4 ;  /* 0x000000000004789c */ /* 0x000fe40003f8e870 */
[----:B------:R-:W-:Y:S02]  /*30c0*/  USHF.L.U32 UR4, UR8, 0x5, URZ ;  /* 0x0000000508047899 */ /* 0x000fe400080006ff */
[----:B------:R-:W-:Y:S02]  /*30d0*/  ULOP3.LUT UR8, UR8, 0xffe, URZ, 0xc0, !UPT ;  /* 0x00000ffe08087892 */ /* 0x000fe4000f8ec0ff */
[----:B------:R-:W-:Y:S02]  /*30e0*/  ULOP3.LUT UR4, UR4, 0xffffffc0, URZ, 0xc0, !UPT ;  /* 0xffffffc004047892 */ /* 0x000fe4000f8ec0ff */
[----:B------:R-:W-:-:S02]  /*30f0*/  UIADD3 UR8, UPT, UPT, -UR8, UR18, URZ ;  /* 0x0000001208087290 */ /* 0x000fc4000fffe1ff */
[----:B------:R-:W-:Y:S01]  /*3100*/  UIADD3 UR4, UPT, UPT, UR19, UR4, URZ ;  /* 0x0000000413047290 */ /* 0x000fe2000fffe0ff */
[----:B------:R-:W-:Y:S01]  /*3110*/  UMOV UR16, UR10 ;  /* 0x0000000a00107c82 */ /* 0x000fe20008000000 */
[----:B------:R-:W-:Y:S02]  /*3120*/  UMOV UR15, UR5 ;  /* 0x00000005000f7c82 */ /* 0x000fe40008000000 */
[----:B------:R-:W-:Y:S01]  /*3130*/  ULEA UR8, UR8, UR4, 0x14 ;  /* 0x0000000408087291 */ /* 0x000fe2000f8ea0ff */
[----:B------:R-:W-:-:S11]  /*3140*/  UMOV UR14, UR17 ;  /* 0x00000011000e7c82 */ /* 0x000fd60008000000 */
.L_x_59:
[----:B------:R-:W-:Y:S02]  /*3150*/  UIADD3 UR16, UPT, UPT, UR16, 0x1, URZ ;  /* 0x0000000110107890 */ /* 0x000fe4000fffe0ff */
[----:B--2---:R-:W-:Y:S02]  /*3160*/  ULEA UR7, UR14, UR6, 0x3 ;  /* 0x000000060e077291 */ /* 0x004fe4000f8e18ff */
[----:B------:R-:W-:Y:S01]  /*3170*/  UISETP.NE.AND UP0, UPT, UR16, URZ, UPT ;  /* 0x000000ff1000728c */ /* 0x000fe2000bf05270 */
[----:B----4-:R-:W-:Y:S10]  /*3180*/  @P2 BRA `(.L_x_57) ;  /* 0x00000000000c2947 */ /* 0x010ff40003800000 */
[----:B-1----:R-:W-:Y:S04]  /*3190*/  SHF.L.U32 R3, R8, 0x1f, RZ ;  /* 0x0000001f08037819 */ /* 0x002fe800000006ff */
[----:B------:R-:W1:Y:S02]  /*31a0*/  SYNCS.PHASECHK.TRANS64.TRYWAIT P0, [UR7], R3 ;  /* 0x00000003ff0075a7 */ /* 0x000e640008001107 */
[----:B-1----:R-:W-:Y:S05]  /*31b0*/  @!P0 BRA `(.L_x_58) ;  /* 0x0000003000fc8947 */ /* 0x002fea0003800000 */
.L_x_57:
[----:B------:R-:W-:Y:S01]  /*31c0*/  UISETP.NE.AND UP1, UPT, UR15, 0x1, UPT ;  /* 0x000000010f00788c */ /* 0x000fe2000bf25270 */
[----:B------:R-:W-:Y:S01]  /*31d0*/  PLOP3.LUT P2, PT, PT, PT, PT, 0x80, 0x8 ;  /* 0x000000000008781c */ /* 0x000fe20003f4f070 */
[----:B------:R-:W-:Y:S02]  /*31e0*/  UIADD3 UR17, UPT, UPT, UR14, 0x1, URZ ;  /* 0x000000010e117890 */ /* 0x000fe4000fffe0ff */
[----:B------:R-:W-:Y:S02]  /*31f0*/  ULEA UR22, UR14, UR12, 0x7 ;  /* 0x0000000c0e167291 */ /* 0x000fe4000f8e38ff */
[----:B------:R-:W-:Y:S01]  /*3200*/  UISETP.NE.AND UP2, UPT, UR17, 0x5, UPT ;  /* 0x000000051100788c */ /* 0x000fe2000bf45270 */
[----:B------:R-:W-:Y:S01]  /*3210*/  PLOP3.LUT P0, PT, PT, PT, UP1, 0x80, 0x8 ;  /* 0x000000000008781c */ /* 0x000fe20003f0f018 */
[----:B------:R-:W-:Y:S02]  /*3220*/  ULEA UR24, UR14, UR11, 0x7 ;  /* 0x0000000b0e187291 */ /* 0x000fe4000f8e38ff */
[----:B------:R-:W-:Y:S02]  /*3230*/  USEL UR13, URZ, 0x1, UP2 ;  /* 0x00000001ff0d7887 */ /* 0x000fe40009000000 */
[----:B------:R-:W-:Y:S02]  /*3240*/  USEL UR17, UR17, URZ, UP2 ;  /* 0x000000ff11117287 */ /* 0x000fe40009000000 */
[----:B------:R-:W-:Y:S02]  /*3250*/  UIADD3 UR7, UPT, UPT, UR7, 0x28, URZ ;  /* 0x0000002807077890 */ /* 0x000fe4000fffe0ff */
[----:B------:R-:W-:Y:S01]  /*3260*/  @UP1 ULEA UR4, UR17, UR6, 0x3 ;  /* 0x0000000611041291 */ /* 0x000fe2000f8e18ff */
[----:B------:R-:W-:Y:S01]  /*3270*/  LOP3.LUT R8, R8, UR13, RZ, 0x3c, !PT ;  /* 0x0000000d08087c12 */ /* 0x000fe2000f8e3cff */
[----:B------:R-:W-:Y:S01]  /*3280*/  UMOV UR23, 0xc0004010 ;  /* 0xc000401000177882 */ /* 0x000fe20000000000 */
[----:B------:R-:W-:Y:S01]  /*3290*/  UMOV UR25, 0xc0004010 ;  /* 0xc000401000197882 */ /* 0x000fe20000000000 */
[----:B------:R-:W-:Y:S01]  /*32a0*/  UIADD3 UR15, UPT, UPT, UR15, -0x1, URZ ;  /* 0xffffffff0f0f7890 */ /* 0x000fe2000fffe0ff */
[----:B-1----:R-:W-:Y:S01]  /*32b0*/  @P0 SHF.L.U32 R0, R8, 0x1f, RZ ;  /* 0x0000001f08000819 */ /* 0x002fe200000006ff */
[----:B------:R-:W-:Y:S03]  /*32c0*/  UMOV UR14, UR17 ;  /* 0x00000011000e7c82 */ /* 0x000fe60008000000 */
[----:B------:R2:W4:Y:S01]  /*32d0*/  @P0 SYNCS.PHASECHK.TRANS64.TRYWAIT P2, [UR4], R0 ;  /* 0x00000000ff0005a7 */ /* 0x0005220008041104 */
[----:B------:R2:W-:Y:S01]  /*32e0*/  UTCQMMA gdesc[UR24], gdesc[UR22], tmem[UR8], tmem[UR20], idesc[UR21], UP4 ;  /* 0x00ff1416180075ea */ /* 0x0005e2000a000308 */
[----:B------:R-:W-:Y:S01]  /*32f0*/  UPLOP3.LUT UP4, UPT, UPT, UPT, UPT, 0x80, 0x8 ;  /* 0x000000000008789c */ /* 0x000fe20003f8f070 */
[----:B------:R2:W-:Y:S01]  /*3300*/  UTCBAR [UR7], URZ ;  /* 0x000000ff070073e9 */ /* 0x0005e200080000ff */
[----:B------:R-:W-:Y:S09]  /*3310*/  BRA.U UP0, `(.L_x_59) ;  /* 0xfffffffd008c7547 */ /* 0x000ff2000b83ffff */
.L_x_56:
[----:B------:R-:W-:Y:S01]  /*3320*/  UIADD3 UR18, UPT, UPT, UR18, 0x1, URZ ;  /* 0x0000000112127890 */ /* 0x000fe2000fffe0ff */
[C---:B------:R-:W-:Y:S01]  /*3330*/  ISETP.NE.AND P0, PT, R10.reuse, 0x2, PT ;  /* 0x000000020a00780c */ /* 0x040fe20003f05270 */
[----:B------:R-:W-:Y:S02]  /*3340*/  UIADD3 UR9, UPT, UPT, UR9, 0x90, URZ ;  /* 0x0000009009097890 */ /* 0x000fe4000fffe0ff */
[----:B------:R-:W-:Y:S01]  /*3350*/  UISETP.NE.AND UP0, UPT, UR18, 0x4, UPT ;  /* 0x000000041200788c */ /* 0x000fe2000bf05270 */
[----:B-12---:R-:W-:Y:S02]  /*3360*/  SEL R0, RZ, 0x1, P0 ;  /* 0x00000001ff007807 */ /* 0x006fe40000000000 */
[----:B------:R-:W-:Y:S01]  /*3370*/  SEL R10, R10, RZ, P0 ;  /* 0x000000ff0a0a7207 */ /* 0x000fe20000000000 */
[----:B------:R-:W-:Y:S01]  /*3380*/  USEL UR4, URZ, 0x1, UP0 ;  /* 0x00000001ff047887 */ /* 0x000fe20008000000 */
[----:B------:R-:W-:Y:S01]  /*3390*/  LOP3.LUT R9, R9, R0, RZ, 0x3c, !PT ;  /* 0x0000000009097212 */ /* 0x000fe200078e3cff */
[----:B------:R-:W-:Y:S01]  /*33a0*/  USEL UR18, UR18, URZ, UP0 ;  /* 0x000000ff12127287 */ /* 0x000fe20008000000 */
[----:B------:R1:W-:Y:S03]  /*33b0*/  UTCBAR [UR9], URZ ;  /* 0x000000ff090073e9 */ /* 0x0003e600080000ff */
[----:B------:R-:W-:Y:S01]  /*33c0*/  LOP3.LUT R11, R11, UR4, RZ, 0x3c, !PT ;  /* 0x000000040b0b7c12 */ /* 0x000fe2000f8e3cff */
[----:B------:R-:W-:Y:S07]  /*33d0*/  @P1 BRA `(.L_x_60) ;  /* 0xfffffff800c41947 */ /* 0x000fee000383ffff */
[----:B------:R-:W2:Y:S01]  /*33e0*/  S2UR UR4, SR_CgaCtaId ;  /* 0x00000000000479c3 */ /* 0x000ea20000008800 */
[----:B------:R-:W-:Y:S01]  /*33f0*/  ELECT P0, URZ, PT ;  /* 0x0000000000ff782f */ /* 0x000fe20003800000 */
[----:B------:R-:W-:Y:S01]  /*3400*/  IMAD.MOV.U32 R0, RZ, RZ, 0x1 ;  /* 0x00000001ff007424 */ /* 0x000fe200078e00ff */
[----:B------:R-:W-:Y:S01]  /*3410*/  UIADD3 UR6, UPT, UPT, UR6, 0xb0, URZ ;  /* 0x000000b006067890 */ /* 0x000fe2000fffe0ff */
[----:B------:R-:W-:Y:S01]  /*3420*/  SHF.L.U32 R3, R11, 0x1f, RZ ;  /* 0x0000001f0b037819 */ /* 0x000fe200000006ff */
[----:B------:R-:W-:-:S03]  /*3430*/  UMOV UR5, 0x40 ;  /* 0x0000004000057882 */ /* 0x000fc60000000000 */
[----:B------:R-:W-:Y:S01]  /*3440*/  UVIRTCOUNT.DEALLOC.SMPOOL 0x80 ;  /* 0x000000800000784c */ /* 0x000fe20000000000 */
[----:B--2---:R-:W-:Y:S02]  /*3450*/  ULEA UR4, UR4, UR5, 0x18 ;  /* 0x0000000504047291 */ /* 0x004fe4000f8ec0ff */
[----:B------:R-:W-:-:S07]  /*3460*/  ULEA UR5, UR18, UR6, 0x3 ;  /* 0x0000000612057291 */ /* 0x000fce000f8e18ff */
[----:B------:R2:W-:Y:S02]  /*3470*/  @P0 STS.U8 [UR4+0x1c], R0 ;  /* 0x00001c00ff000988 */ /* 0x0005e40008000004 */
[----:B------:R-:W3:Y:S02]  /*3480*/  SYNCS.PHASECHK.TRANS64.TRYWAIT P0, [UR5], R3 ;  /* 0x00000003ff0075a7 */ /* 0x000ee40008001105 */
[----:B--23--:R-:W-:Y:S05]  /*3490*/  @!P0 BRA `(.L_x_61) ;  /* 0x00000030005c8947 */ /* 0x00cfea0003800000 */
.L_x_118:
[----:B------:R-:W-:-:S04]  /*34a0*/  UIADD3 UR7, UPT, UPT, UR18, 0x1, URZ ;  /* 0x0000000112077890 */ /* 0x000fc8000fffe0ff */
[----:B------:R-:W-:-:S04]  /*34b0*/  UISETP.NE.AND UP0, UPT, UR7, 0x4, UPT ;  /* 0x000000040700788c */ /* 0x000fc8000bf05270 */
[----:B------:R-:W-:Y:S02]  /*34c0*/  USEL UR8, URZ, 0x1, UP0 ;  /* 0x00000001ff087887 */ /* 0x000fe40008000000 */
[----:B------:R-:W-:-:S04]  /*34d0*/  USEL UR7, UR7, URZ, UP0 ;  /* 0x000000ff07077287 */ /* 0x000fc80008000000 */
[----:B------:R-:W-:Y:S01]  /*34e0*/  ULEA UR5, UR7, UR6, 0x3 ;  /* 0x0000000607057291 */ /* 0x000fe2000f8e18ff */
[----:B------:R-:W-:-:S04]  /*34f0*/  LOP3.LUT R2, R11, UR8, RZ, 0x3c, !PT ;  /* 0x000000080b027c12 */ /* 0x000fc8000f8e3cff */
[----:B--2---:R-:W-:-:S04]  /*3500*/  SHF.L.U32 R3, R2, 0x1f, RZ ;  /* 0x0000001f02037819 */ /* 0x004fc800000006ff */
[----:B------:R-:W2:Y:S02]  /*3510*/  SYNCS.PHASECHK.TRANS64.TRYWAIT P0, [UR5], R3 ;  /* 0x00000003ff0075a7 */ /* 0x000ea40008001105 */
[----:B--2---:R-:W-:Y:S05]  /*3520*/  @!P0 BRA `(.L_x_62) ;  /* 0x0000003000508947 */ /* 0x004fea0003800000 */
.L_x_120:
        /* <DEDUP_REMOVED lines=9> */
.L_x_122:
[----:B------:R-:W-:-:S04]  /*35c0*/  UIADD3 UR7, UPT, UPT, UR7, 0x1, URZ ;  /* 0x0000000107077890 */ /* 0x000fc8000fffe0ff */
[----:B------:R-:W-:-:S04]  /*35d0*/  UISETP.NE.AND UP0, UPT, UR7, 0x4, UPT ;  /* 0x000000040700788c */ /* 0x000fc8000bf05270 */
[----:B------:R-:W-:Y:S02]  /*35e0*/  USEL UR5, URZ, 0x1, UP0 ;  /* 0x00000001ff057887 */ /* 0x000fe40008000000 */
[----:B------:R-:W-:-:S04]  /*35f0*/  USEL UR7, UR7, URZ, UP0 ;  /* 0x000000ff07077287 */ /* 0x000fc80008000000 */
[----:B------:R-:W-:Y:S01]  /*3600*/  ULEA UR7, UR7, UR6, 0x3 ;  /* 0x0000000607077291 */ /* 0x000fe2000f8e18ff */
[----:B--2---:R-:W-:-:S04]  /*3610*/  LOP3.LUT R3, R2, UR5, RZ, 0x3c, !PT ;  /* 0x0000000502037c12 */ /* 0x004fc8000f8e3cff */
[----:B------:R-:W-:-:S04]  /*3620*/  SHF.L.U32 R3, R3, 0x1f, RZ ;  /* 0x0000001f03037819 */ /* 0x000fc800000006ff */
[----:B------:R-:W2:Y:S02]  /*3630*/  SYNCS.PHASECHK.TRANS64.TRYWAIT P0, [UR7], R3 ;  /* 0x00000003ff0075a7 */ /* 0x000ea40008001107 */
[----:B--2---:R-:W-:Y:S05]  /*3640*/  @!P0 BRA `(.L_x_64) ;  /* 0x0000003000388947 */ /* 0x004fea0003800000 */
.L_x_124:
[----:B------:R-:W-:Y:S01]  /*3650*/  NOP ;  /* 0x0000000000007918 */ /* 0x000fe20000000000 */
[----:B--2---:R-:W2:Y:S01]  /*3660*/  LDS R0, [UR4+0x14] ;  /* 0x00001404ff007984 */ /* 0x004ea20008000800 */
[----:B------:R-:W-:Y:S01]  /*3670*/  ULOP3.LUT UR6, UR19, 0xffff, URZ, 0xc0, !UPT ;  /* 0x0000ffff13067892 */ /* 0x000fe2000f8ec0ff */
[----:B------:R-:W-:Y:S01]  /*3680*/  UMOV UR8, 0xffff ;  /* 0x0000ffff00087882 */ /* 0x000fe20000000000 */
[----:B------:R-:W-:Y:S02]  /*3690*/  UMOV UR5, 0x1 ;  /* 0x0000000100057882 */ /* 0x000fe40000000000 */
[----:B------:R-:W-:-:S04]  /*36a0*/  USHF.R.U32.HI UR6, URZ, 0x5, UR6 ;  /* 0x00000005ff067899 */ /* 0x000fc80008011606 */
[----:B------:R-:W-:Y:S02]  /*36b0*/  USHF.L.U32 UR8, UR8, UR6, URZ ;  /* 0x0000000608087299 */ /* 0x000fe400080006ff */
[----:B------:R-:W-:-:S04]  /*36c0*/  USHF.L.U32 UR5, UR5, UR6, URZ ;  /* 0x0000000605057299 */ /* 0x000fc800080006ff */
[----:B--2---:R-:W-:-:S04]  /*36d0*/  LOP3.LUT R0, R0, UR8, RZ, 0xc0, !PT ;  /* 0x0000000800007c12 */ /* 0x004fc8000f8ec0ff */
[----:B------:R-:W-:-:S13]  /*36e0*/  ISETP.NE.AND P0, PT, R0, UR8, PT ;  /* 0x0000000800007c0c */ /* 0x000fda000bf05270 */
[----:B------:R-:W-:Y:S05]  /*36f0*/  @P0 BRA `(.L_x_65) ;  /* 0x0000000000580947 */ /* 0x000fea0003800000 */
[----:B------:R-:W2:Y:S02]  /*3700*/  LDS R0, [UR4+0x18] ;  /* 0x00001804ff007984 */ /* 0x000ea40008000800 */
[----:B--2---:R-:W-:-:S04]  /*3710*/  LOP3.LUT R0, R0, UR5, RZ, 0xc0, !PT ;  /* 0x0000000500007c12 */ /* 0x004fc8000f8ec0ff */
[----:B------:R-:W-:-:S13]  /*3720*/  ISETP.NE.AND P0, PT, R0, UR5, PT ;  /* 0x0000000500007c0c */ /* 0x000fda000bf05270 */
[----:B------:R-:W-:Y:S05]  /*3730*/  @P0 BRA `(.L_x_66) ;  /* 0x00000000003c0947 */ /* 0x000fea0003800000 */
[----:B------:R-:W2:Y:S01]  /*3740*/  S2R R2, SR_LANEID ;  /* 0x0000000000027919 */ /* 0x000ea20000000000 */
[----:B------:R-:W-:Y:S01]  /*3750*/  ULOP3.LUT UR8, URZ, UR8, URZ, 0x33, !UPT ;  /* 0x00000008ff087292 */ /* 0x000fe2000f8e33ff */
[----:B------:R-:W-:Y:S01]  /*3760*/  LOP3.LUT R4, RZ, UR5, RZ, 0x33, !PT ;  /* 0x00000005ff047c12 */ /* 0x000fe2000f8e33ff */
[----:B------:R-:W-:Y:S02]  /*3770*/  VOTEU.ANY UR7, UPT, PT ;  /* 0x0000000000077886 */ /* 0x000fe400038e0100 */
[----:B------:R-:W-:Y:S01]  /*3780*/  UFLO.U32 UR7, UR7 ;  /* 0x00000007000772bd */ /* 0x000fe200080e0000 */
[----:B------:R-:W3:Y:S01]  /*3790*/  REDUX UR5, R4 ;  /* 0x00000000040573c4 */ /* 0x000ee20000000000 */
[----:B------:R-:W-:-:S06]  /*37a0*/  IMAD.U32 R0, RZ, RZ, UR8 ;  /* 0x00000008ff007e24 */ /* 0x000fcc000f8e00ff */
[----:B------:R1:W-:Y:S01]  /*37b0*/  UTCATOMSWS.AND URZ, UR8 ;  /* 0x0000000800ff79e3 */ /* 0x0003e20008000000 */
[----:B------:R-:W4:Y:S01]  /*37c0*/  REDUX UR6, R0 ;  /* 0x00000000000673c4 */ /* 0x000f220000000000 */
[----:B--2---:R-:W-:Y:S01]  /*37d0*/  ISETP.EQ.U32.AND P0, PT, R2, UR7, PT ;  /* 0x0000000702007c0c */ /* 0x004fe2000bf02070 */
[----:B---3--:R-:W-:Y:S01]  /*37e0*/  IMAD.U32 R2, RZ, RZ, UR5 ;  /* 0x00000005ff027e24 */ /* 0x008fe2000f8e00ff */
[----:B----4-:R-:W-:-:S11]  /*37f0*/  MOV R3, UR6 ;  /* 0x0000000600037c02 */ /* 0x010fd60008000f00 */
[----:B------:R1:W-:Y:S04]  /*3800*/  @P0 ATOMS.AND RZ, [UR4+0x14], R3 ;  /* 0x00001403ffff098c */ /* 0x0003e8000a800004 */
[----:B------:R1:W-:Y:S01]  /*3810*/  @P0 ATOMS.AND RZ, [UR4+0x18], R2 ;  /* 0x00001802ffff098c */ /* 0x0003e2000a800004 */
[----:B------:R-:W-:Y:S05]  /*3820*/  BRA `(.L_x_67) ;  /* 0x0000000000147947 */ /* 0x000fea0003800000 */
.L_x_66:
[----:B------:R-:W-:Y:S02]  /*3830*/  MOV R2, 0x3850 ;  /* 0x0000385000027802 */ /* 0x000fe40000000f00 */
[----:B-1--45:R-:W-:Y:S05]  /*3840*/  CALL.REL.NOINC `($__internal_0_$__cuda_sm10x_tcgen05_guardrail_trap_col_being_dealloced_not_returned_by_alloc) ;  /* 0x0000003000547944 */ /* 0x032fea0003c00000 */
[----:B------:R-:W-:Y:S05]  /*3850*/  BRA `(.L_x_67) ;  /* 0x0000000000087947 */ /* 0x000fea0003800000 */
.L_x_65:
[----:B------:R-:W-:Y:S02]  /*3860*/  MOV R2, 0x3880 ;  /* 0x0000388000027802 */ /* 0x000fe40000000f00 */
[----:B-1--45:R-:W-:Y:S05]  /*3870*/  CALL.REL.NOINC `($__internal_2_$__cuda_sm10x_tcgen05_guardrail_trap_unallocated_columns_being_dealloced) ;  /* 0x0000003000607944 */ /* 0x032fea0003c00000 */
.L_x_67:
[----:B------:R-:W-:Y:S01]  /*3880*/  NOP ;  /* 0x0000000000007918 */ /* 0x000fe20000000000 */
[----:B-1----:R-:W-:Y:S05]  /*3890*/  EXIT ;  /* 0x000000000000794d */ /* 0x002fea0003800000 */
.L_x_49:
[----:B------:R-:W-:-:S09]  /*38a0*/  UISETP.NE.OR UP2, UPT, UR8, 0x3, !UP2 ;  /* 0x000000030800788c */ /* 0x000fd2000d745670 */
[----:B------:R-:W-:Y:S05]  /*38b0*/  BRA.U UP2, `(.L_x_68) ;  /* 0x0000000902c87547 */ /* 0x000fea000b800000 */
[----:B------:R-:W1:Y:S01]  /*38c0*/  LDCU.64 UR6, c[0x0][0x888] ;  /* 0x00011100ff0677ac */ /* 0x000e620008000a00 */
[----:B------:R-:W2:Y:S01]  /*38d0*/  LDC R0, c[0x0][0xb30] ;  /* 0x0002cc00ff007b82 */ /* 0x000ea20000000800 */
[----:B------:R-:W-:Y:S01]  /*38e0*/  IMAD.MOV.U32 R30, RZ, RZ, 0x1 ;  /* 0x00000001ff1e7424 */ /* 0x000fe200078e00ff */
[----:B------:R-:W-:Y:S01]  /*38f0*/  CS2R R28, SRZ ;  /* 0x00000000001c7805 */ /* 0x000fe2000001ff00 */
[----:B------:R-:W4:Y:S01]  /*3900*/  LDCU.64 UR4, c[0x0][0x890] ;  /* 0x00011200ff0477ac */ /* 0x000f220008000a00 */
[----:B------:R-:W-:Y:S01]  /*3910*/  IMAD.MOV.U32 R25, RZ, RZ, 0x1000 ;  /* 0x00001000ff197424 */ /* 0x000fe200078e00ff */
[----:B------:R-:W-:-:S03]  /*3920*/  UMOV UR8, 0x400 ;  /* 0x0000040000087882 */ /* 0x000fc60000000000 */
[----:B------:R-:W3:Y:S01]  /*3930*/  LDC R19, c[0x0][0x370] ;  /* 0x0000dc00ff137b82 */ /* 0x000ee20000000800 */
[----:B------:R-:W-:-:S07]  /*3940*/  UPLOP3.LUT UP1, UPT, UPT, UPT, UPT, 0x40, 0x4 ;  /* 0x000000000004789c */ /* 0x000fce0003f2e870 */
[----:B------:R-:W3:Y:S01]  /*3950*/  LDC R2, c[0x0][0xb0c] ;  /* 0x0002c300ff027b82 */ /* 0x000ee20000000800 */
[----:B-1----:R-:W-:Y:S02]  /*3960*/  UISETP.NE.U32.AND UP2, UPT, UR6, URZ, UPT ;  /* 0x000000ff0600728c */ /* 0x002fe4000bf45070 */
[----:B------:R-:W-:Y:S02]  /*3970*/  ULEA UR6, UR37, UR8, 0x18 ;  /* 0x0000000825067291 */ /* 0x000fe4000f8ec0ff */
[----:B------:R-:W-:Y:S02]  /*3980*/  UISETP.NE.AND.EX UP2, UPT, UR7, URZ, UPT, UP2 ;  /* 0x000000ff0700728c */ /* 0x000fe4000bf45320 */
[----:B------:R-:W-:Y:S01]  /*3990*/  UIADD3 UR7, UPT, UPT, UR6, 0x50, URZ ;  /* 0x0000005006077890 */ /* 0x000fe2000fffe0ff */
[----:B------:R-:W1:Y:S01]  /*39a0*/  LDC R18, c[0x0][0xb20] ;  /* 0x0002c800ff127b82 */ /* 0x000e620000000800 */
[----:B----4-:R-:W-:Y:S01]  /*39b0*/  UISETP.NE.U32.AND UP3, UPT, UR4, URZ, UPT ;  /* 0x000000ff0400728c */ /* 0x010fe2000bf65070 */
[----:B--2---:R-:W-:Y:S01]  /*39c0*/  ISETP.NE.AND P1, PT, R0, 0x1, PT ;  /* 0x000000010000780c */ /* 0x004fe20003f25270 */
[----:B------:R-:W-:-:S02]  /*39d0*/  UPRMT UR37, UR37, 0x654, UR7 ;  /* 0x0000065425257896 */ /* 0x000fc40008000007 */
[----:B------:R-:W-:-:S03]  /*39e0*/  UISETP.NE.AND.EX UP3, UPT, UR5, URZ, UPT, UP3 ;  /* 0x000000ff0500728c */ /* 0x000fc6000bf65330 */
[----:B------:R-:W2:Y:S08]  /*39f0*/  LDC.64 R32, c[0x0][0x348] ;  /* 0x0000d200ff207b82 */ /* 0x000eb00000000a00 */
[----:B------:R-:W4:Y:S08]  /*3a00*/  LDC.64 R16, c[0x0][0xb10] ;  /* 0x0002c400ff107b82 */ /* 0x000f300000000a00 */
[----:B------:R-:W1:Y:S08]  /*3a10*/  LDC.64 R6, c[0x0][0xb18] ;  /* 0x0002c600ff067b82 */ /* 0x000e700000000a00 */
[----:B------:R-:W1:Y:S08]  /*3a20*/  LDC.64 R4, c[0x0][0xb28] ;  /* 0x0002ca00ff047b82 */ /* 0x000e700000000a00 */
[----:B---3--:R-:W1:Y:S02]  /*3a30*/  LDC R24, c[0x0][0x374] ;  /* 0x0000dd00ff187b82 */ /* 0x008e640000000800 */
.L_x_76:
[C---:B------:R-:W-:Y:S02]  /*3a40*/  LEA R0, R29.reuse, UR6, 0x3 ;  /* 0x000000061d007c11 */ /* 0x040fe4000f8e18ff */
[----:B------:R-:W-:Y:S02]  /*3a50*/  SHF.L.U32 R3, R28, 0x1f, RZ ;  /* 0x0000001f1c037819 */ /* 0x000fe400000006ff */
[----:B------:R-:W-:Y:S02]  /*3a60*/  LEA R20, R29, UR6, 0x4 ;  /* 0x000000061d147c11 */ /* 0x000fe4000f8e20ff */
[----:B---3--:R-:W3:Y:S02]  /*3a70*/  SYNCS.PHASECHK.TRANS64.TRYWAIT P0, [R0+URZ+0x70], R3 ;  /* 0x00007003000075a7 */ /* 0x008ee400080011ff */
[----:B---3--:R-:W-:Y:S05]  /*3a80*/  @!P0 BRA `(.L_x_69) ;  /* 0x0000002c00408947 */ /* 0x008fea0003800000 */
.L_x_125:
[----:B------:R-:W-:Y:S01]  /*3a90*/  ISETP.GE.AND P0, PT, R40, 0x1, PT ;  /* 0x000000012800780c */ /* 0x000fe20003f06270 */
[----:B------:R-:W1:Y:S01]  /*3aa0*/  LDS.128 R20, [R20+0x100] ;  /* 0x0001000014147984 */ /* 0x000e620000000c00 */
[----:B------:R-:W-:Y:S01]  /*3ab0*/  ISETP.NE.U32.AND P4, PT, RZ, UR4, PT ;  /* 0x00000004ff007c0c */ /* 0x000fe2000bf85070 */
[----:B---3--:R-:W-:Y:S01]  /*3ac0*/  VIADD R0, R0, 0x80 ;  /* 0x0000008000007836 */ /* 0x008fe20000000000 */
[----:B------:R-:W-:Y:S02]  /*3ad0*/  SHF.L.U32 R26, R30, 0x1f, RZ ;  /* 0x0000001f1e1a7819 */ /* 0x000fe400000006ff */
[----:B------:R-:W-:Y:S02]  /*3ae0*/  ISETP.NE.AND.EX P4, PT, RZ, UR5, PT, P4 ;  /* 0x00000005ff007c0c */ /* 0x000fe4000bf85340 */
[----:B------:R-:W-:Y:S01]  /*3af0*/  PRMT R0, RZ, 0x654, R0 ;  /* 0x00000654ff007816 */ /* 0x000fe20000000000 */
[----:B------:R-:W-:Y:S01]  /*3b00*/  @!PT LDS RZ, [RZ] ;  /* 0x00000000fffff984 */ /* 0x000fe20000000800 */
[----:B------:R-:W-:Y:S01]  /*3b10*/  @!PT LDS RZ, [RZ] ;  /* 0x00000000fffff984 */ /* 0x000fe20000000800 */
[----:B------:R-:W-:Y:S01]  /*3b20*/  @!PT LDS RZ, [RZ] ;  /* 0x00000000fffff984 */ /* 0x000fe20000000800 */
[----:B------:R-:W-:Y:S01]  /*3b30*/  @!PT LDS RZ, [RZ] ;  /* 0x00000000fffff984 */ /* 0x000fe20000000800 */
[----:B------:R3:W-:Y:S06]  /*3b40*/  MEMBAR.ALL.CTA ;  /* 0x0000000000007992 */ /* 0x0007ec0000008000 */
[----:B---3--:R-:W3:Y:S02]  /*3b50*/  FENCE.VIEW.ASYNC.S ;  /* 0x00000000000073c6 */ /* 0x008ee40000000000 */
[----:B---3--:R3:W-:Y:S01]  /*3b60*/  SYNCS.ARRIVE.TRANS64.RED.A1T0 RZ, [R0+URZ], RZ ;  /* 0x000000ff00ff79a7 */ /* 0x0087e200081004ff */
[----:B-1----:R-:W-:Y:S11]  /*3b70*/  LOP3.LUT P3, RZ, R22, 0x1, RZ, 0xc0, !PT ;  /* 0x0000000116ff7812 */ /* 0x002ff6000786c0ff */
[----:B------:R-:W-:Y:S02]  /*3b80*/  @!UPT UIADD3 URZ, UPT, UPT, URZ, URZ, URZ ;  /* 0x000000fffffff290 */ /* 0x000fe4000fffe0ff */
[----:B------:R-:W-:Y:S02]  /*3b90*/  @P3 MOV R13, R20 ;  /* 0x00000014000d3202 */ /* 0x000fe40000000f00 */
[----:B------:R-:W-:Y:S01]  /*3ba0*/  @P3 LOP3.LUT R8, R21, 0xffff, RZ, 0xc0, !PT ;  /* 0x0000ffff15083812 */ /* 0x000fe200078ec0ff */
[----:B---3--:R-:W-:Y:S06]  /*3bb0*/  @!P0 BRA `(.L_x_70) ;  /* 0x0000000000a48947 */ /* 0x008fec0003800000 */
[----:B------:R-:W-:Y:S01]  /*3bc0*/  IMAD.HI.U32 R31, R24, R7, RZ ;  /* 0x00000007181f7227 */ /* 0x000fe200078e00ff */
[----:B------:R-:W-:Y:S02]  /*3bd0*/  ISETP.NE.AND P0, PT, R6, 0x1, PT ;  /* 0x000000010600780c */ /* 0x000fe40003f05270 */
[----:B------:R-:W-:Y:S01]  /*3be0*/  ISETP.NE.AND P2, PT, R40, 0x1, PT ;  /* 0x000000012800780c */ /* 0x000fe20003f45270 */
[----:B----4-:R-:W-:Y:S01]  /*3bf0*/  IMAD.HI.U32 R34, R19, R16, RZ ;  /* 0x0000001013227227 */ /* 0x010fe200078e00ff */
[----:B------:R-:W-:Y:S02]  /*3c00*/  SHF.R.U32.HI R31, RZ, R18, R31 ;  /* 0x00000012ff1f7219 */ /* 0x000fe4000001161f */
[----:B------:R-:W-:Y:S01]  /*3c10*/  ISETP.NE.AND P5, PT, R2, 0x1, PT ;  /* 0x000000010200780c */ /* 0x000fe20003fa5270 */
[----:B------:R-:W-:Y:S01]  /*3c20*/  IMAD.HI.U32 R36, R13, R16, RZ ;  /* 0x000000100d247227 */ /* 0x000fe200078e00ff */
[----:B------:R-:W-:Y:S02]  /*3c30*/  SHF.R.U32.HI R34, RZ, R17, R34 ;  /* 0x00000011ff227219 */ /* 0x000fe40000011622 */
[----:B------:R-:W-:Y:S01]  /*3c40*/  SEL R3, R24, R31, !P0 ;  /* 0x0000001f18037207 */ /* 0x000fe20004000000 */
[C---:B------:R-:W-:Y:S01]  /*3c50*/  IMAD.HI.U32 R31, R8.reuse, R7, RZ ;  /* 0x00000007081f7227 */ /* 0x040fe200078e00ff */
[----:B------:R-:W-:Y:S02]  /*3c60*/  SEL R11, R19, R34, !P5 ;  /* 0x00000022130b7207 */ /* 0x000fe40006800000 */
[----:B------:R-:W-:Y:S01]  /*3c70*/  SHF.R.U32.HI R36, RZ, R17, R36 ;  /* 0x00000011ff247219 */ /* 0x000fe20000011624 */
[----:B------:R-:W-:Y:S01]  /*3c80*/  IMAD.HI.U32 R38, R3, R4, RZ ;  /* 0x0000000403267227 */ /* 0x000fe200078e00ff */
[----:B------:R-:W-:Y:S03]  /*3c90*/  SHF.R.U32.HI R31, RZ, R18, R31 ;  /* 0x00000012ff1f7219 */ /* 0x000fe6000001161f */
[----:B------:R-:W-:Y:S01]  /*3ca0*/  IMAD.HI.U32 R34, R11, R4, RZ ;  /* 0x000000040b227227 */ /* 0x000fe200078e00ff */
[----:B------:R-:W-:Y:S02]  /*3cb0*/  @P2 SHF.R.U32.HI R3, RZ, R5, R38 ;  /* 0x00000005ff032219 */ /* 0x000fe40000011626 */
[----:B------:R-:W-:Y:S02]  /*3cc0*/  SEL R9, R8, R31, !P0 ;  /* 0x0000001f08097207 */ /* 0x000fe40004000000 */
[----:B------:R-:W-:Y:S01]  /*3cd0*/  @P2 SHF.R.U32.HI R11, RZ, R5, R34 ;  /* 0x00000005ff0b2219 */ /* 0x000fe20000011622 */
[C---:B------:R-:W-:Y:S01]  /*3ce0*/  IMAD R10, R40.reuse, R3, RZ ;  /* 0x00000003280a7224 */ /* 0x040fe200078e02ff */
[----:B------:R-:W-:Y:S01]  /*3cf0*/  SEL R3, R13, R36, !P5 ;  /* 0x000000240d037207 */ /* 0x000fe20006800000 */
[C---:B------:R-:W-:Y:S03]  /*3d00*/  IMAD.HI.U32 R14, R9.reuse, R4, RZ ;  /* 0x00000004090e7227 */ /* 0x040fe600078e00ff */
[----:B------:R-:W-:Y:S01]  /*3d10*/  ISETP.GE.AND P0, PT, R9, R10, PT ;  /* 0x0000000a0900720c */ /* 0x000fe20003f06270 */
[C---:B------:R-:W-:Y:S01]  /*3d20*/  IMAD R12, R40.reuse, R11, RZ ;  /* 0x0000000b280c7224 */ /* 0x040fe200078e02ff */
[-C--:B------:R-:W-:Y:S04]  /*3d30*/  SHF.R.U32.HI R14, RZ, R5.reuse, R14 ;  /* 0x00000005ff0e7219 */ /* 0x080fe8000001160e */
[----:B------:R-:W-:Y:S02]  /*3d40*/  ISETP.GE.OR P0, PT, R3, R12, P0 ;  /* 0x0000000c0300720c */ /* 0x000fe40000706670 */
[----:B------:R-:W-:Y:S05]  /*3d50*/  SEL R15, R9, R14, !P2 ;  /* 0x0000000e090f7207 */ /* 0x000fea0005000000 */
[----:B------:R-:W-:Y:S04]  /*3d60*/  IMAD.MOV R14, RZ, RZ, -R15 ;  /* 0x000000ffff0e7224 */ /* 0x000fe800078e0a0f */
[----:B------:R-:W-:Y:S02]  /*3d70*/  IMAD R14, R40, R14, R9 ;  /* 0x0000000e280e7224 */ /* 0x000fe400078e0209 */
[C---:B------:R-:W-:Y:S05]  /*3d80*/  @!P0 IMAD.HI.U32 R10, R3.reuse, R4, RZ ;  /* 0x00000004030a8227 */ /* 0x040fea00078e00ff */
[----:B------:R-:W-:Y:S04]  /*3d90*/  @!P0 SHF.R.U32.HI R10, RZ, R5, R10 ;  /* 0x00000005ff0a8219 */ /* 0x000fe8000001160a */
[----:B------:R-:W-:Y:S01]  /*3da0*/  @!P0 SEL R0, R3, R10, !P2 ;  /* 0x0000000a03008207 */ /* 0x000fe20005000000 */
[----:B------:R-:W-:Y:S03]  /*3db0*/  IMAD.MOV R10, RZ, RZ, -R3 ;  /* 0x000000ffff0a7224 */ /* 0x000fe600078e0a03 */
[----:B------:R-:W-:Y:S01]  /*3dc0*/  @!P0 IADD3 R15, PT, PT, R15, -R0, RZ ;  /* 0x800000000f0f8210 */ /* 0x000fe20007ffe0ff */
[----:B------:R-:W-:Y:S01]  /*3dd0*/  @!P0 IMAD R0, R11, R14, R0 ;  /* 0x0000000e0b008224 */ /* 0x000fe200078e0200 */
[----:B------:R-:W-:Y:S01]  /*3de0*/  IADD3 R11, PT, PT, -R9, RZ, RZ ;  /* 0x000000ff090b7210 */ /* 0x000fe20007ffe1ff */
[----:B------:R-:W-:Y:S02]  /*3df0*/  IMAD R13, R2, R10, R13 ;  /* 0x0000000a020d7224 */ /* 0x000fe400078e020d */
[----:B------:R-:W-:Y:S02]  /*3e00*/  @!P0 IMAD R9, R15, R40, R3 ;  /* 0x000000280f098224 */ /* 0x000fe400078e0203 */
[----:B------:R-:W-:Y:S02]  /*3e10*/  @!P0 IMAD.MOV.U32 R3, RZ, RZ, R0 ;  /* 0x000000ffff038224 */ /* 0x000fe400078e0000 */
[----:B------:R-:W-:Y:S02]  /*3e20*/  IMAD R8, R6, R11, R8 ;  /* 0x0000000b06087224 */ /* 0x000fe400078e0208 */
[----:B------:R-:W-:Y:S02]  /*3e30*/  IMAD R13, R3, R2, R13 ;  /* 0x00000002030d7224 */ /* 0x000fe400078e020d */
[----:B------:R-:W-:Y:S02]  /*3e40*/  IMAD R8, R9, R6, R8 ;  /* 0x0000000609087224 */ /* 0x000fe400078e0208 */
.L_x_70:
[----:B------:R-:W-:Y:S05]  /*3e50*/  BRA.U UP1, `(.L_x_71) ;  /* 0x0000000101107547 */ /* 0x000fea000b800000 */
[----:B------:R-:W-:Y:S04]  /*3e60*/  MOV R0, UR13 ;  /* 0x0000000d00007c02 */ /* 0x000fe80008000f00 */
[----:B------:R-:W-:Y:S04]  /*3e70*/  SHF.L.U32 R3, R0, 0x1f, RZ ;  /* 0x0000001f00037819 */ /* 0x000fe800000006ff */
[----:B------:R-:W1:Y:S02]  /*3e80*/  SYNCS.PHASECHK.TRANS64.TRYWAIT P0, [UR6+0x68], R3 ;  /* 0x00006803ff0075a7 */ /* 0x000e640008001106 */
[----:B-1----:R-:W-:Y:S05]  /*3e90*/  @!P0 BRA `(.L_x_72) ;  /* 0x0000002800508947 */ /* 0x002fea0003800000 */
.L_x_71:
[----:B------:R-:W-:Y:S05]  /*3ea0*/  BRA.U !UP3, `(.L_x_73) ;  /* 0x000000010b347547 */ /* 0x000fea000b800000 */
[----:B------:R-:W-:Y:S01]  /*3eb0*/  UPLOP3.LUT UP0, UPT, UPT, UPT, UP2, 0x80, 0x8 ;  /* 0x000000000008789c */ /* 0x000fe20003f0f020 */
[----:B-1----:R-:W-:Y:S02]  /*3ec0*/  HFMA2 R0, -RZ, RZ, 0, 5.9604644775390625e-08 ;  /* 0x00000001ff007431 */ /* 0x002fe400000001ff */
[----:B------:R-:W-:Y:S03]  /*3ed0*/  IMAD.MOV.U32 R96, RZ, RZ, 0x1 ;  /* 0x00000001ff607424 */ /* 0x000fe600078e00ff */
[----:B------:R-:W-:Y:S05]  /*3ee0*/  PLOP3.LUT P0, PT, PT, PT, UP0, 0x80, 0x8 ;  /* 0x000000000008781c */ /* 0x000fea0003f0f008 */
[----:B------:R-:W1:Y:S01]  /*3ef0*/  @UP0 LDCU.64 UR8, c[0x0][0x888] ;  /* 0x00011100ff0807ac */ /* 0x000e620008000a00 */
[----:B------:R-:W-:Y:S07]  /*3f00*/  @UP0 UIMAD UR7, UR36, UR4, URZ ;  /* 0x00000004240702a4 */ /* 0x000fee000f8e02ff */
[----:B------:R-:W-:Y:S01]  /*3f10*/  @!P0 PRMT R96, R0, 0x7610, R96 ;  /* 0x0000761000608816 */ /* 0x000fe20000000060 */
[----:B-1----:R-:W-:Y:S03]  /*3f20*/  @UP0 UIMAD.WIDE UR8, UR7, 0x4, UR8 ;  /* 0x00000004070808a5 */ /* 0x002fe6000f8e0208 */
[----:B------:R-:W1:Y:S03]  /*3f30*/  @!UP0 LDCU UR7, c[0x0][0x880] ;  /* 0x00011000ff0787ac */ /* 0x000e660008000800 */
[----:B------:R-:W-:Y:S01]  /*3f40*/  IMAD.U32 R10, RZ, RZ, UR8 ;  /* 0x00000008ff0a7e24 */ /* 0x000fe2000f8e00ff */
[----:B------:R-:W-:Y:S05]  /*3f50*/  MOV R11, UR9 ;  /* 0x00000009000b7c02 */ /* 0x000fea0008000f00 */
[----:B-----5:R3:W5:Y:S02]  /*3f60*/  @P0 LDG.E R49, desc[UR40][R10.64] ;  /* 0x000000280a310981 */ /* 0x020764000c1e1900 */
[----:B-1-3--:R-:W-:Y:S07]  /*3f70*/  @!P0 IMAD.U32 R49, RZ, RZ, UR7 ;  /* 0x00000007ff318e24 */ /* 0x00afee000f8e00ff */
.L_x_73:
[----:B-----5:R-:W-:Y:S01]  /*3f80*/  @!P4 FSETP.EQ.AND P5, PT, R49, RZ, PT ;  /* 0x000000ff3100c20b */ /* 0x020fe20003fa2000 */
[----:B------:R-:W-:Y:S01]  /*3f90*/  @!UPT UIADD3 URZ, UPT, UPT, URZ, URZ, URZ ;  /* 0x000000fffffff290 */ /* 0x000fe2000fffe0ff */
[----:B------:R-:W-:Y:S11]  /*3fa0*/  @!P4 BRA `(.L_x_74) ;  /* 0x000000000014c947 */ /* 0x000ff60003800000 */
[----:B------:R-:W-:Y:S02]  /*3fb0*/  LOP3.LUT P0, RZ, R96, 0xff, RZ, 0xc0, !PT ;  /* 0x000000ff60ff7812 */ /* 0x000fe4000780c0ff */
[----:B------:R-:W-:Y:S04]  /*3fc0*/  PLOP3.LUT P5, PT, PT, PT, UP0, 0x80, 0x8 ;  /* 0x000000000008781c */ /* 0x000fe80003faf008 */
[----:B------:R-:W-:Y:S07]  /*3fd0*/  PLOP3.LUT P5, PT, P5, PT, PT, 0x8, 0x80 ;  /* 0x000000000080781c */ /* 0x000fee0002fae170 */
[----:B------:R-:W-:Y:S11]  /*3fe0*/  @P0 FSETP.EQ.AND P5, PT, R49, RZ, PT ;  /* 0x000000ff3100020b */ /* 0x000ff60003fa2000 */
[----:B------:R-:W-:Y:S02]  /*3ff0*/  @!UPT UIADD3 URZ, UPT, UPT, URZ, URZ, URZ ;  /* 0x000000fffffff290 */ /* 0x000fe4000fffe0ff */
.L_x_74:
[----:B------:R-:W3:Y:S01]  /*4000*/  SYNCS.PHASECHK.TRANS64.TRYWAIT P4, [UR6+0x58], R26 ;  /* 0x0000581aff0075a7 */ /* 0x000ee20008081106 */
[----:B------:R-:W-:Y:S01]  /*4010*/  @P3 SHF.R.U32.HI R27, RZ, 0x10, R21 ;  /* 0x00000010ff1b3819 */ /* 0x000fe20000011615 */
[----:B------:R-:W-:Y:S01]  /*4020*/  VIADD R29, R29, 0x1 ;  /* 0x000000011d1d7836 */ /* 0x000fe20000000000 */
[----:B------:R-:W5:Y:S08]  /*4030*/  LDC.64 R14, c[0x0][0xb10] ;  /* 0x0002c400ff0e7b82 */ /* 0x000f700000000a00 */
[----:B------:R-:W2:Y:S08]  /*4040*/  LDC.64 R10, c[0x0][0xb18] ;  /* 0x0002c600ff0a7b82 */ /* 0x000eb00000000a00 */
[----:B-1----:R-:W1:Y:S08]  /*4050*/  @!P1 LDC R0, c[0x0][0xb20] ;  /* 0x0002c800ff009b82 */ /* 0x002e700000000800 */
[----:B------:R-:W4:Y:S01]  /*4060*/  @!P1 LDC R3, c[0x0][0xb0c] ;  /* 0x0002c300ff039b82 */ /* 0x000f220000000800 */
[----:B-----5:R-:W-:Y:S05]  /*4070*/  @!P1 IMAD.HI.U32 R14, R13, R14, RZ ;  /* 0x0000000e0d0e9227 */ /* 0x020fea00078e00ff */
[----:B------:R-:W-:Y:S01]  /*4080*/  @!P1 SHF.R.U32.HI R14, RZ, R15, R14 ;  /* 0x0000000fff0e9219 */ /* 0x000fe2000001160e */
[----:B--2---:R-:W-:Y:S01]  /*4090*/  @!P1 IMAD.HI.U32 R11, R8, R11, RZ ;  /* 0x0000000b080b9227 */ /* 0x004fe200078e00ff */
[----:B------:R-:W-:Y:S04]  /*40a0*/  @!P1 ISETP.NE.AND P0, PT, R10, 0x1, PT ;  /* 0x000000010a00980c */ /* 0x000fe80003f05270 */
[----:B-1----:R-:W-:Y:S02]  /*40b0*/  @!P1 SHF.R.U32.HI R9, RZ, R0, R11 ;  /* 0x00000000ff099219 */ /* 0x002fe4000001160b */
[----:B----4-:R-:W-:Y:S02]  /*40c0*/  @!P1 ISETP.NE.AND P2, PT, R3, 0x1, PT ;  /* 0x000000010300980c */ /* 0x010fe40003f45270 */
[----:B------:R-:W-:Y:S02]  /*40d0*/  @!P1 SEL R9, R8, R9, !P0 ;  /* 0x0000000908099207 */ /* 0x000fe40004000000 */
[----:B------:R-:W-:Y:S02]  /*40e0*/  ELECT P0, URZ, PT ;  /* 0x0000000000ff782f */ /* 0x000fe40003800000 */
[----:B------:R-:W-:Y:S05]  /*40f0*/  @!P1 SEL R14, R13, R14, !P2 ;  /* 0x0000000e0d0e9207 */ /* 0x000fea0005000000 */
[----:B------:R-:W-:Y:S02]  /*4100*/  @!P1 IMAD.IADD R0, R9, 0x1, -R14 ;  /* 0x0000000109009824 */ /* 0x000fe400078e0a0e */
[----:B------:R-:W-:Y:S02]  /*4110*/  @!P1 IMAD.IADD R9, R14, 0x1, -R9 ;  /* 0x000000010e099824 */ /* 0x000fe400078e0a09 */
[----:B------:R-:W-:Y:S02]  /*4120*/  @!P1 IMAD R13, R0, R3, R13 ;  /* 0x00000003000d9224 */ /* 0x000fe400078e020d */
[----:B------:R-:W-:Y:S01]  /*4130*/  @!P1 IMAD R8, R9, R10, R8 ;  /* 0x0000000a09089224 */ /* 0x000fe200078e0208 */
[----:B---3--:R-:W-:Y:S06]  /*4140*/  @!P4 BRA `(.L_x_75) ;  /* 0x0000002400bcc947 */ /* 0x008fec0003800000 */
.L_x_128:
[----:B------:R-:W-:Y:S01]  /*4150*/  PLOP3.LUT P5, PT, P5, P0, PT, 0xf2, 0x2f ;  /* 0x00000000002f781c */ /* 0x000fe20002fa1e72 */
[----:B------:R-:W-:Y:S01]  /*4160*/  UMOV UR14, 0x0 ;  /* 0x00000000000e7882 */ /* 0x000fe20000000000 */
[----:B------:R-:W-:Y:S01]  /*4170*/  LOP3.LUT R30, R30, 0x1, RZ, 0x3c, !PT ;  /* 0x000000011e1e7812 */ /* 0x000fe200078e3cff */
[----:B------:R-:W-:Y:S01]  /*4180*/  UMOV UR15, 0x10000000 ;  /* 0x10000000000f7882 */ /* 0x000fe20000000000 */
[----:B------:R-:W-:Y:S01]  /*4190*/  UMOV UR12, UR36 ;  /* 0x00000024000c7c82 */ /* 0x000fe20008000000 */
[----:B------:R-:W-:Y:S08]  /*41a0*/  @P3 R2UR UR36, R27 ;  /* 0x000000001b2432ca */ /* 0x000ff000000e0000 */
[----:B-1----:R-:W-:Y:S01]  /*41b0*/  @!P5 IADD3 R3, P0, PT, R32, 0x580, RZ ;  /* 0x000005802003d810 */ /* 0x002fe20007f1e0ff */
[----:B------:R-:W-:Y:S01]  /*41c0*/  @!P5 IMAD.SHL.U32 R91, R91, 0x40, RZ ;  /* 0x000000405b5bd824 */ /* 0x000fe200078e00ff */
[----:B------:R-:W-:Y:S01]  /*41d0*/  VOTEU.ALL UP1, P5 ;  /* 0x0000000000ff7886 */ /* 0x000fe20002820000 */
[----:B------:R-:W-:Y:S01]  /*41e0*/  @!P5 IMAD.SHL.U32 R97, R97, 0x40, RZ ;  /* 0x000000406161d824 */ /* 0x000fe200078e00ff */
[----:B------:R-:W-:Y:S01]  /*41f0*/  @!P5 R2UR UR8, R3 ;  /* 0x000000000308d2ca */ /* 0x000fe200000e0000 */
[----:B------:R-:W-:Y:S01]  /*4200*/  @!P5 IMAD.X R0, RZ, RZ, R33, P0 ;  /* 0x000000ffff00d224 */ /* 0x000fe200000e0621 */
[----:B------:R-:W-:Y:S01]  /*4210*/  @!P5 R2UR UR10, R91 ;  /* 0x000000005b0ad2ca */ /* 0x000fe200000e0000 */
[----:B------:R-:W-:Y:S01]  /*4220*/  @!UP1 UIADD3 UR9, UPT, UPT, UR6, 0x50, URZ ;  /* 0x0000005006099890 */ /* 0x000fe2000fffe0ff */
[----:B------:R-:W-:Y:S01]  /*4230*/  @!P5 R2UR UR11, R97 ;  /* 0x00000000610bd2ca */ /* 0x000fe200000e0000 */
[----:B------:R-:W-:Y:S01]  /*4240*/  IMAD.IADD R91, R8, 0x1, R79 ;  /* 0x00000001085b7824 */ /* 0x000fe200078e024f */
[----:B------:R-:W-:Y:S01]  /*4250*/  @!P5 R2UR UR7, R0 ;  /* 0x000000000007d2ca */ /* 0x000fe200000e0000 */
[----:B------:R-:W-:Y:S01]  /*4260*/  IMAD.IADD R97, R13, 0x1, R90 ;  /* 0x000000010d617824 */ /* 0x000fe200078e025a */
[C---:B------:R-:W-:Y:S04]  /*4270*/  ISETP.NE.AND P0, PT, R29.reuse, 0x2, PT ;  /* 0x000000021d00780c */ /* 0x040fe80003f05270 */
[----:B------:R-:W-:Y:S01]  /*4280*/  SEL R3, RZ, 0x1, P0 ;  /* 0x00000001ff037807 */ /* 0x000fe20000000000 */
[----:B------:R-:W-:Y:S01]  /*4290*/  IMAD.U32 R10, RZ, RZ, UR8 ;  /* 0x00000008ff0a7e24 */ /* 0x000fe2000f8e00ff */
[----:B------:R-:W-:Y:S01]  /*42a0*/  @!UP1 UIADD3 UR8, UPT, UPT, UR6, 0x200, URZ ;  /* 0x0000020006089890 */ /* 0x000fe2000fffe0ff */
[----:B------:R-:W-:Y:S01]  /*42b0*/  SEL R29, R29, RZ, P0 ;  /* 0x000000ff1d1d7207 */ /* 0x000fe20000000000 */
[----:B------:R-:W-:Y:S01]  /*42c0*/  VOTEU.ALL UP1, P5 ;  /* 0x0000000000ff7886 */ /* 0x000fe20002820000 */
[----:B------:R-:W-:Y:S02]  /*42d0*/  LOP3.LUT R28, R28, R3, RZ, 0x3c, !PT ;  /* 0x000000031c1c7212 */ /* 0x000fe400078e3cff */
[----:B------:R-:W-:Y:S01]  /*42e0*/  IMAD.U32 R11, RZ, RZ, UR7 ;  /* 0x00000007ff0b7e24 */ /* 0x000fe2000f8e00ff */
[----:B------:R-:W-:Y:S04]  /*42f0*/  @!P5 R2UR UR16, R10 ;  /* 0x000000000a10d2ca */ /* 0x000fe800000e0000 */
[----:B------:R-:W-:Y:S11]  /*4300*/  @!P5 R2UR UR17, R11 ;  /* 0x000000000b11d2ca */ /* 0x000ff600000e0000 */
[----:B------:R-:W-:Y:S02]  /*4310*/  @!UPT UIADD3 URZ, UPT, UPT, URZ, URZ, URZ ;  /* 0x000000fffffff290 */ /* 0x000fe4000fffe0ff */
[----:B------:R3:W-:Y:S01]  /*4320*/  @!UP1 UTMALDG.3D [UR8], [UR16], desc[UR14] ;  /* 0x00000e08100095b4 */ /* 0x0007e20008011000 */
[----:B------:R3:W-:Y:S01]  /*4330*/  @!P5 SYNCS.ARRIVE.TRANS64.RED.A0TR RZ, [UR6+0x50], R25 ;  /* 0x00005019ffffd9a7 */ /* 0x0007e20008300406 */
[----:B------:R-:W-:Y:S01]  /*4340*/  UPLOP3.LUT UP1, UPT, UPT, UPT, UPT, 0x80, 0x8 ;  /* 0x000000000008789c */ /* 0x000fe20003f2f070 */
[----:B------:R-:W-:Y:S01]  /*4350*/  SYNCS.ARRIVE.TRANS64.RED.A1T0 RZ, [UR37], RZ ;  /* 0x000000ffffff79a7 */ /* 0x000fe20008100425 */
[----:B------:R-:W-:Y:S09]  /*4360*/  @P3 BRA `(.L_x_76) ;  /* 0xfffffff400b43947 */ /* 0x000ff2000383ffff */
[----:B------:R-:W-:Y:S07]  /*4370*/  MOV R0, UR6 ;  /* 0x0000000600007c02 */ /* 0x000fee0008000f00 */
.L_x_77:
[----:B-1----:R-:W-:-:S04]  /*4380*/  SHF.L.U32 R3, R30, 0x1f, RZ ;  /* 0x0000001f1e037819 */ /* 0x002fc800000006ff */
[----:B------:R1:W2:Y:S03]  /*4390*/  SYNCS.PHASECHK.TRANS64.TRYWAIT P0, [R0+URZ+0x58], R3 ;  /* 0x00005803000075a7 */ /* 0x0002a600080011ff */
[----:B--2---:R-:W-:Y:S05]  /*43a0*/  @!P0 NANOSLEEP.SYNCS 0x989680 ;  /* 0x009896800000895d */ /* 0x004fea0003900000 */
[----:B------:R-:W2:Y:S02]  /*43b0*/  @!P0 SYNCS.PHASECHK.TRANS64 P0, [R0+URZ+0x58], R3 ;  /* 0x00005803000085a7 */ /* 0x000ea400080010ff */
[----:B--23--:R-:W-:Y:S05]  /*43c0*/  @P0 EXIT ;  /* 0x000000000000094d */ /* 0x00cfea0003800000 */
[----:B------:R-:W-:Y:S05]  /*43d0*/  BRA `(.L_x_77) ;  /* 0xfffffffc00e87947 */ /* 0x000fea000383ffff */
.L_x_68:
[----:B------:R-:W-:-:S06]  /*43e0*/  UISETP.GE.AND UP1, UPT, UR8, 0x4, UPT ;  /* 0x000000040800788c */ /* 0x000fcc000bf26270 */
[----:B------:R-:W-:-:S13]  /*43f0*/  PLOP3.LUT P0, PT, PT, PT, UP1, 0x80, 0x8 ;  /* 0x000000000008781c */ /* 0x000fda0003f0f018 */
[----:B------:R-:W-:Y:S05]  /*4400*/  @!P0 EXIT ;  /* 0x000000000000894d */ /* 0x000fea0003800000 */
[----:B------:R-:W-:Y:S01]  /*4410*/  BAR.SYNC.DEFER_BLOCKING 0x6, 0xa0 ;  /* 0x0182800000007b1d */ /* 0x000fe20000010000 */
[C---:B------:R-:W-:Y:S02]  /*4420*/  IMAD.SHL.U32 R5, R101.reuse, 0x40, RZ ;  /* 0x0000004065057824 */ /* 0x040fe400078e00ff */
[----:B------:R-:W-:Y:S02]  /*4430*/  HFMA2 R111, -RZ, RZ, 0, 0 ;  /* 0x00000000ff6f7431 */ /* 0x000fe400000001ff */
[C---:B------:R-:W-:Y:S01]  /*4440*/  IMAD.SHL.U32 R0, R101.reuse, 0x20, RZ ;  /* 0x0000002065007824 */ /* 0x040fe200078e00ff */
[----:B------:R-:W-:Y:S01]  /*4450*/  CS2R R106, SRZ ;  /* 0x00000000006a7805 */ /* 0x000fe2000001ff00 */
[----:B------:R-:W-:Y:S01]  /*4460*/  IMAD.SHL.U32 R2, R101, 0x2, RZ ;  /* 0x0000000265027824 */ /* 0x000fe200078e00ff */
[----:B------:R-:W-:Y:S01]  /*4470*/  UMOV UR43, 0x400 ;  /* 0x00000400002b7882 */ /* 0x000fe20000000000 */
[----:B------:R-:W1:Y:S01]  /*4480*/  LDC R99, c[0x0][0x370] ;  /* 0x0000dc00ff637b82 */ /* 0x000e620000000800 */
[----:B------:R-:W-:Y:S01]  /*4490*/  ULEA UR43, UR37, UR43, 0x18 ;  /* 0x0000002b252b7291 */ /* 0x000fe2000f8ec0ff */
[----:B------:R-:W-:Y:S01]  /*44a0*/  LOP3.LUT R7, R5, 0x180, RZ, 0xc0, !PT ;  /* 0x0000018005077812 */ /* 0x000fe200078ec0ff */
[C---:B------:R-:W-:Y:S01]  /*44b0*/  IMAD.SHL.U32 R103, R101.reuse, 0x8, RZ ;  /* 0x0000000865677824 */ /* 0x040fe200078e00ff */
[----:B------:R-:W-:Y:S01]  /*44c0*/  LOP3.LUT R0, R0, 0xc00, RZ, 0xc0, !PT ;  /* 0x00000c0000007812 */ /* 0x000fe200078ec0ff */
[----:B------:R-:W-:Y:S01]  /*44d0*/  IMAD.U32 R46, R101, 0x10000, RZ ;  /* 0x00010000652e7824 */ /* 0x000fe200078e00ff */
[----:B------:R-:W-:Y:S01]  /*44e0*/  LOP3.LUT R2, R7, 0x20, R2, 0xf8, !PT ;  /* 0x0000002007027812 */ /* 0x000fe200078ef802 */
[----:B------:R-:W-:Y:S01]  /*44f0*/  UIADD3 UR4, UPT, UPT, UR43, 0x1200, URZ ;  /* 0x000012002b047890 */ /* 0x000fe2000fffe0ff */
[----:B------:R-:W2:Y:S01]  /*4500*/  LDC R42, c[0x0][0xb0c] ;  /* 0x0002c300ff2a7b82 */ /* 0x000ea20000000800 */
[----:B------:R-:W-:Y:S01]  /*4510*/  LOP3.LUT R0, R0, 0x40, R5, 0xf8, !PT ;  /* 0x0000004000007812 */ /* 0x000fe200078ef805 */
[----:B------:R-:W-:Y:S01]  /*4520*/  IMAD.MOV.U32 R44, RZ, RZ, RZ ;  /* 0x000000ffff2c7224 */ /* 0x000fe200078e00ff */
[----:B------:R-:W-:Y:S01]  /*4530*/  LOP3.LUT R103, R2, 0x30, R103, 0x78, !PT ;  /* 0x0000003002677812 */ /* 0x000fe200078e7867 */
[----:B------:R-:W-:Y:S01]  /*4540*/  IMAD.MOV.U32 R108, RZ, RZ, RZ ;  /* 0x000000ffff6c7224 */ /* 0x000fe200078e00ff */
[----:B------:R-:W-:Y:S01]  /*4550*/  LOP3.LUT R0, R0, 0x200, R5, 0xf8, !PT ;  /* 0x0000020000007812 */ /* 0x000fe200078ef805 */
[----:B------:R-:W-:Y:S01]  /*4560*/  IMAD.SHL.U32 R5, R101, 0x10, RZ ;  /* 0x0000001065057824 */ /* 0x000fe200078e00ff */
[----:B------:R-:W-:Y:S01]  /*4570*/  LOP3.LUT R46, R46, 0x600000, RZ, 0xc0, !PT ;  /* 0x006000002e2e7812 */ /* 0x000fe200078ec0ff */
[----:B------:R-:W4:Y:S01]  /*4580*/  LDC R98, c[0x0][0xb20] ;  /* 0x0002c800ff627b82 */ /* 0x000f220000000800 */
[----:B------:R-:W3:Y:S01]  /*4590*/  LDS R3, [UR43+0x120] ;  /* 0x0001202bff037984 */ /* 0x000ee20008000800 */
[----:B------:R-:W-:Y:S01]  /*45a0*/  LOP3.LUT R103, R0, R103, RZ, 0xfc, !PT ;  /* 0x0000006700677212 */ /* 0x000fe200078efcff */
[----:B------:R-:W-:Y:S01]  /*45b0*/  IMAD.U32 R109, RZ, RZ, UR4 ;  /* 0x00000004ff6d7e24 */ /* 0x000fe2000f8e00ff */
[----:B------:R-:W-:Y:S01]  /*45c0*/  LOP3.LUT R5, R5, 0x20, RZ, 0xc0, !PT ;  /* 0x0000002005057812 */ /* 0x000fe200078ec0ff */
[----:B------:R-:W1:Y:S01]  /*45d0*/  LDCU.64 UR46, c[0x0][0x348] ;  /* 0x00006900ff2e77ac */ /* 0x000e620008000a00 */
[----:B------:R-:W-:-:S02]  /*45e0*/  IADD3 R102, PT, PT, R103, UR43, RZ ;  /* 0x0000002b67667c10 */ /* 0x000fc4000fffe0ff */
[----:B------:R-:W1:Y:S01]  /*45f0*/  LDC R41, c[0x0][0xb30] ;  /* 0x0002cc00ff297b82 */ /* 0x000e620000000800 */
[----:B------:R-:W1:Y:S01]  /*4600*/  LDCU.64 UR38, c[0x0][0x888] ;  /* 0x00011100ff2677ac */ /* 0x000e620008000a00 */
[----:B------:R-:W-:Y:S01]  /*4610*/  IADD3 R102, PT, PT, -R5, 0x200, R102 ;  /* 0x0000020005667810 */ /* 0x000fe20007ffe166 */
[----:B------:R-:W-:-:S05]  /*4620*/  UIADD3 UR42, UPT, UPT, UR43, 0x200, URZ ;  /* 0x000002002b2a7890 */ /* 0x000fca000fffe0ff */
[----:B------:R-:W1:Y:S08]  /*4630*/  LDC.64 R88, c[0x0][0xb10] ;  /* 0x0002c400ff587b82 */ /* 0x000e700000000a00 */
[----:B------:R-:W1:Y:S08]  /*4640*/  LDC.64 R38, c[0x0][0xb18] ;  /* 0x0002c600ff267b82 */ /* 0x000e700000000a00 */
[----:B------:R-:W1:Y:S08]  /*4650*/  LDC.64 R84, c[0x0][0x888] ;  /* 0x00022200ff547b82 */ /* 0x000e700000000a00 */
[----:B------:R-:W1:Y:S01]  /*4660*/  LDC.64 R36, c[0x0][0xb28] ;  /* 0x0002ca00ff247b82 */ /* 0x000e620000000a00 */
[----:B---3--:R-:W-:-:S07]  /*4670*/  IMAD.IADD R46, R3, 0x1, R46 ;  /* 0x00000001032e7824 */ /* 0x008fce00078e022e */
[----:B------:R-:W3:Y:S08]  /*4680*/  LDC.64 R86, c[0x0][0x890] ;  /* 0x00022400ff567b82 */ /* 0x000ef00000000a00 */
[----:B------:R-:W1:Y:S08]  /*4690*/  LDC.64 R82, c[0x0][0x8b0] ;  /* 0x00022c00ff527b82 */ /* 0x000e700000000a00 */
[----:B------:R-:W1:Y:S08]  /*46a0*/  LDC.64 R80, c[0x0][0x8a8] ;  /* 0x00022a00ff507b82 */ /* 0x000e700000000a00 */
[----:B--2-4-:R-:W1:Y:S02]  /*46b0*/  LDC R100, c[0x0][0x374] ;  /* 0x0000dd00ff647b82 */ /* 0x014e640000000800 */
.L_x_95:
[----:B------:R-:W-:Y:S02]  /*46c0*/  LEA R0, R111, UR43, 0x3 ;  /* 0x0000002b6f007c11 */ /* 0x000fe4000f8e18ff */
[----:B------:R-:W-:Y:S02]  /*46d0*/  SHF.L.U32 R3, R107, 0x1f, RZ ;  /* 0x0000001f6b037819 */ /* 0x000fe400000006ff */
[----:B------:R-:W-:Y:S02]  /*46e0*/  LEA R16, R111, UR43, 0x4 ;  /* 0x0000002b6f107c11 */ /* 0x000fe4000f8e20ff */
[----:B--2---:R-:W2:Y:S02]  /*46f0*/  SYNCS.PHASECHK.TRANS64.TRYWAIT P0, [R0+URZ+0x70], R3 ;  /* 0x00007003000075a7 */ /* 0x004ea400080011ff */
[----:B-12---:R-:W-:Y:S05]  /*4700*/  @!P0 BRA `(.L_x_78) ;  /* 0x0000002000648947 */ /* 0x006fea0003800000 */
.L_x_129:
[----:B------:R-:W4:Y:S01]  /*4710*/  LDC.64 R12, c[0x0][0xb10] ;  /* 0x0002c400ff0c7b82 */ /* 0x000f220000000a00 */
[----:B------:R-:W3:Y:S01]  /*4720*/  LDS.128 R16, [R16+0x100] ;  /* 0x0001000010107984 */ /* 0x000ee20000000c00 */
[----:B-1----:R-:W-:Y:S01]  /*4730*/  ISETP.NE.AND P1, PT, R41, 0x1, PT ;  /* 0x000000012900780c */ /* 0x002fe20003f25270 */
[----:B--2---:R-:W-:Y:S01]  /*4740*/  VIADD R0, R0, 0x80 ;  /* 0x0000008000007836 */ /* 0x004fe20000000000 */
[----:B------:R-:W-:Y:S04]  /*4750*/  ISETP.GE.AND P0, PT, R40, 0x1, PT ;  /* 0x000000012800780c */ /* 0x000fe80003f06270 */
[----:B------:R-:W1:Y:S01]  /*4760*/  LDC.64 R10, c[0x0][0xb18] ;  /* 0x0002c600ff0a7b82 */ /* 0x000e620000000a00 */
[----:B------:R-:W-:Y:S01]  /*4770*/  PRMT R0, RZ, 0x654, R0 ;  /* 0x00000654ff007816 */ /* 0x000fe20000000000 */
[----:B------:R-:W-:Y:S01]  /*4780*/  @!PT LDS RZ, [RZ] ;  /* 0x00000000fffff984 */ /* 0x000fe20000000800 */
[----:B------:R-:W-:Y:S01]  /*4790*/  @!PT LDS RZ, [RZ] ;  /* 0x00000000fffff984 */ /* 0x000fe20000000800 */
[----:B------:R-:W-:Y:S01]  /*47a0*/  @!PT LDS RZ, [RZ] ;  /* 0x00000000fffff984 */ /* 0x000fe20000000800 */
[----:B------:R-:W-:Y:S01]  /*47b0*/  @!PT LDS RZ, [RZ] ;  /* 0x00000000fffff984 */ /* 0x000fe20000000800 */
[----:B------:R2:W-:Y:S06]  /*47c0*/  MEMBAR.ALL.CTA ;  /* 0x0000000000007992 */ /* 0x0005ec0000008000 */
[----:B--2---:R-:W2:Y:S01]  /*47d0*/  FENCE.VIEW.ASYNC.S ;  /* 0x00000000000073c6 */ /* 0x004ea20000000000 */
[----:B------:R-:W1:Y:S08]  /*47e0*/  @!P1 LDC R14, c[0x0][0xb20] ;  /* 0x0002c800ff0e9b82 */ /* 0x000e700000000800 */
[----:B------:R-:W1:Y:S01]  /*47f0*/  @!P1 LDC R9, c[0x0][0xb0c] ;  /* 0x0002c300ff099b82 */ /* 0x000e620000000800 */
[----:B--2---:R2:W-:Y:S01]  /*4800*/  SYNCS.ARRIVE.TRANS64.RED.A1T0 RZ, [R0+URZ], RZ ;  /* 0x000000ff00ff79a7 */ /* 0x0045e200081004ff */
[----:B---3--:R-:W-:Y:S04]  /*4810*/  LOP3.LUT P4, RZ, R18, 0x1, RZ, 0xc0, !PT ;  /* 0x0000000112ff7812 */ /* 0x008fe8000788c0ff */
[----:B------:R-:W-:Y:S09]  /*4820*/  P2R R110, PR, RZ, 0x10 ;  /* 0x00000010ff6e7803 */ /* 0x000ff20000000000 */
[----:B------:R-:W-:Y:S02]  /*4830*/  @P4 MOV R45, R16 ;  /* 0x00000010002d4202 */ /* 0x000fe40000000f00 */
[----:B------:R-:W-:Y:S01]  /*4840*/  @P4 LOP3.LUT R43, R17, 0xffff, RZ, 0xc0, !PT ;  /* 0x0000ffff112b4812 */ /* 0x000fe200078ec0ff */
[----:B--2-4-:R-:W-:Y:S06]  /*4850*/  @!P0 BRA `(.L_x_79) ;  /* 0x0000000000a48947 */ /* 0x014fec0003800000 */
[----:B------:R-:W-:Y:S01]  /*4860*/  IMAD.HI.U32 R21, R100, R39, RZ ;  /* 0x0000002764157227 */ /* 0x000fe200078e00ff */
[----:B------:R-:W-:Y:S02]  /*4870*/  ISETP.NE.AND P0, PT, R38, 0x1, PT ;  /* 0x000000012600780c */ /* 0x000fe40003f05270 */
[----:B------:R-:W-:Y:S01]  /*4880*/  ISETP.NE.AND P2, PT, R40, 0x1, PT ;  /* 0x000000012800780c */ /* 0x000fe20003f45270 */
[----:B------:R-:W-:Y:S01]  /*4890*/  IMAD.HI.U32 R20, R99, R88, RZ ;  /* 0x0000005863147227 */ /* 0x000fe200078e00ff */
[----:B------:R-:W-:Y:S02]  /*48a0*/  SHF.R.U32.HI R21, RZ, R98, R21 ;  /* 0x00000062ff157219 */ /* 0x000fe40000011615 */
[----:B------:R-:W-:Y:S01]  /*48b0*/  ISETP.NE.AND P3, PT, R42, 0x1, PT ;  /* 0x000000012a00780c */ /* 0x000fe20003f65270 */
[----:B------:R-:W-:Y:S01]  /*48c0*/  IMAD.HI.U32 R24, R45, R88, RZ ;  /* 0x000000582d187227 */ /* 0x000fe200078e00ff */
[----:B------:R-:W-:Y:S02]  /*48d0*/  SHF.R.U32.HI R20, RZ, R89, R20 ;  /* 0x00000059ff147219 */ /* 0x000fe40000011614 */
[----:B------:R-:W-:Y:S01]  /*48e0*/  SEL R3, R100, R21, !P0 ;  /* 0x0000001564037207 */ /* 0x000fe20004000000 */
[----:B------:R-:W-:Y:S01]  /*48f0*/  IMAD.HI.U32 R21, R43, R39, RZ ;  /* 0x000000272b157227 */ /* 0x000fe200078e00ff */
[----:B------:R-:W-:Y:S02]  /*4900*/  SEL R7, R99, R20, !P3 ;  /* 0x0000001463077207 */ /* 0x000fe40005800000 */
[----:B------:R-:W-:Y:S01]  /*4910*/  SHF.R.U32.HI R24, RZ, R89, R24 ;  /* 0x00000059ff187219 */ /* 0x000fe20000011618 */
[-C--:B------:R-:W-:Y:S04]  /*4920*/  IMAD.HI.U32 R20, R3, R36.reuse, RZ ;  /* 0x0000002403147227 */ /* 0x080fe800078e00ff */
[----:B------:R-:W-:Y:S01]  /*4930*/  IMAD.HI.U32 R22, R7, R36, RZ ;  /* 0x0000002407167227 */ /* 0x000fe200078e00ff */
[-C--:B------:R-:W-:Y:S02]  /*4940*/  @P2 SHF.R.U32.HI R3, RZ, R37.reuse, R20 ;  /* 0x00000025ff032219 */ /* 0x080fe40000011614 */
[----:B------:R-:W-:Y:S02]  /*4950*/  SHF.R.U32.HI R20, RZ, R98, R21 ;  /* 0x00000062ff147219 */ /* 0x000fe40000011615 */
[----:B------:R-:W-:Y:S01]  /*4960*/  @P2 SHF.R.U32.HI R7, RZ, R37, R22 ;  /* 0x00000025ff072219 */ /* 0x000fe20000011616 */
[C---:B------:R-:W-:Y:S01]  /*4970*/  IMAD R2, R40.reuse, R3, RZ ;  /* 0x0000000328027224 */ /* 0x040fe200078e02ff */
[----:B------:R-:W-:Y:S02]  /*4980*/  SEL R5, R43, R20, !P0 ;  /* 0x000000142b057207 */ /* 0x000fe40004000000 */
[----:B------:R-:W-:Y:S01]  /*4990*/  SEL R3, R45, R24, !P3 ;  /* 0x000000182d037207 */ /* 0x000fe20005800000 */
[----:B------:R-:W-:Y:S01]  /*49a0*/  IMAD R4, R40, R7, RZ ;  /* 0x0000000728047224 */ /* 0x000fe200078e02ff */
[C---:B------:R-:W-:Y:S01]  /*49b0*/  ISETP.GE.AND P0, PT, R5.reuse, R2, PT ;  /* 0x000000020500720c */ /* 0x040fe20003f06270 */
[----:B------:R-:W-:Y:S03]  /*49c0*/  IMAD.HI.U32 R6, R5, R36, RZ ;  /* 0x0000002405067227 */ /* 0x000fe600078e00ff */
[----:B------:R-:W-:Y:S01]  /*49d0*/  ISETP.GE.OR P0, PT, R3, R4, P0 ;  /* 0x000000040300720c */ /* 0x000fe20000706670 */
[----:B------:R-:W-:Y:S01]  /*49e0*/  IMAD.MOV R4, RZ, RZ, -R3 ;  /* 0x000000ffff047224 */ /* 0x000fe200078e0a03 */
[-C--:B------:R-:W-:Y:S03]  /*49f0*/  SHF.R.U32.HI R6, RZ, R37.reuse, R6 ;  /* 0x00000025ff067219 */ /* 0x080fe60000011606 */
[----:B------:R-:W-:Y:S01]  /*4a00*/  IMAD R45, R42, R4, R45 ;  /* 0x000000042a2d7224 */ /* 0x000fe200078e022d */
[----:B------:R-:W-:Y:S05]  /*4a10*/  SEL R15, R5, R6, !P2 ;  /* 0x00000006050f7207 */ /* 0x000fea0005000000 */
[----:B------:R-:W-:Y:S02]  /*4a20*/  IMAD.MOV R6, RZ, RZ, -R15 ;  /* 0x000000ffff067224 */ /* 0x000fe400078e0a0f */
[C---:B------:R-:W-:Y:S04]  /*4a30*/  @!P0 IMAD.HI.U32 R2, R3.reuse, R36, RZ ;  /* 0x0000002403028227 */ /* 0x040fe800078e00ff */
[----:B------:R-:W-:Y:S01]  /*4a40*/  IMAD R6, R40, R6, R5 ;  /* 0x0000000628067224 */ /* 0x000fe200078e0205 */
[----:B------:R-:W-:Y:S04]  /*4a50*/  @!P0 SHF.R.U32.HI R2, RZ, R37, R2 ;  /* 0x00000025ff028219 */ /* 0x000fe80000011602 */
[----:B------:R-:W-:Y:S02]  /*4a60*/  @!P0 SEL R0, R3, R2, !P2 ;  /* 0x0000000203008207 */ /* 0x000fe40005000000 */
[----:B------:R-:W-:Y:S02]  /*4a70*/  IADD3 R2, PT, PT, -R5, RZ, RZ ;  /* 0x000000ff05027210 */ /* 0x000fe40007ffe1ff */
[----:B------:R-:W-:Y:S01]  /*4a80*/  @!P0 IADD3 R8, PT, PT, R15, -R0, RZ ;  /* 0x800000000f088210 */ /* 0x000fe20007ffe0ff */
[----:B------:R-:W-:Y:S02]  /*4a90*/  @!P0 IMAD R0, R7, R6, R0 ;  /* 0x0000000607008224 */ /* 0x000fe400078e0200 */
[----:B------:R-:W-:Y:S02]  /*4aa0*/  IMAD R43, R38, R2, R43 ;  /* 0x00000002262b7224 */ /* 0x000fe400078e022b */
[----:B------:R-:W-:Y:S02]  /*4ab0*/  @!P0 IMAD R5, R8, R40, R3 ;  /* 0x0000002808058224 */ /* 0x000fe400078e0203 */
[----:B------:R-:W-:Y:S04]  /*4ac0*/  @!P0 IMAD.MOV.U32 R3, RZ, RZ, R0 ;  /* 0x000000ffff038224 */ /* 0x000fe800078e0000 */
[----:B------:R-:W-:Y:S02]  /*4ad0*/  IMAD R45, R3, R42, R45 ;  /* 0x0000002a032d7224 */ /* 0x000fe400078e022d */
[----:B------:R-:W-:Y:S07]  /*4ae0*/  IMAD R43, R5, R38, R43 ;  /* 0x00000026052b7224 */ /* 0x000fee00078e022b */
.L_x_79:
[----:B------:R-:W-:Y:S01]  /*4af0*/  @!P1 IMAD.HI.U32 R0, R45, R12, RZ ;  /* 0x0000000c2d009227 */ /* 0x000fe200078e00ff */
[----:B-1----:R-:W-:Y:S01]  /*4b00*/  @!P1 ISETP.NE.AND P0, PT, R10, 0x1, PT ;  /* 0x000000010a00980c */ /* 0x002fe20003f05270 */
[----:B------:R-:W-:Y:S01]  /*4b10*/  ULOP3.LUT UP0, URZ, UR42, 0x1b0, URZ, 0xc0, !UPT ;  /* 0x000001b02aff7892 */ /* 0x000fe2000f80c0ff */
[----:B------:R-:W-:Y:S01]  /*4b20*/  @!P1 ISETP.NE.AND P2, PT, R9, 0x1, PT ;  /* 0x000000010900980c */ /* 0x000fe20003f45270 */
[----:B------:R-:W-:Y:S01]  /*4b30*/  @!P1 IMAD.HI.U32 R3, R43, R11, RZ ;  /* 0x0000000b2b039227 */ /* 0x000fe200078e00ff */
[----:B------:R-:W-:Y:S02]  /*4b40*/  @!P1 SHF.R.U32.HI R0, RZ, R13, R0 ;  /* 0x0000000dff009219 */ /* 0x000fe40000011600 */
[----:B------:R-:W-:Y:S01]  /*4b50*/  @P4 SHF.R.U32.HI R105, RZ, 0x10, R17 ;  /* 0x00000010ff694819 */ /* 0x000fe20000011611 */
[----:B------:R-:W-:Y:S01]  /*4b60*/  VIADD R111, R111, 0x1 ;  /* 0x000000016f6f7836 */ /* 0x000fe20000000000 */
[----:B------:R-:W-:Y:S02]  /*4b70*/  @!P1 SHF.R.U32.HI R2, RZ, R14, R3 ;  /* 0x0000000eff029219 */ /* 0x000fe40000011603 */
[----:B------:R-:W-:Y:S02]  /*4b80*/  @!P1 SEL R3, R45, R0, !P2 ;  /* 0x000000002d039207 */ /* 0x000fe40005000000 */
[----:B------:R-:W-:Y:S05]  /*4b90*/  @!P1 SEL R2, R43, R2, !P0 ;  /* 0x000000022b029207 */ /* 0x000fea0004000000 */
[----:B------:R-:W-:Y:S02]  /*4ba0*/  @!P1 IMAD.IADD R0, R2, 0x1, -R3 ;  /* 0x0000000102009824 */ /* 0x000fe400078e0a03 */
[----:B------:R-:W-:Y:S02]  /*4bb0*/  @!P1 IMAD.IADD R2, R3, 0x1, -R2 ;  /* 0x0000000103029824 */ /* 0x000fe400078e0a02 */
[----:B------:R-:W-:Y:S02]  /*4bc0*/  @!P1 IMAD R45, R0, R9, R45 ;  /* 0x00000009002d9224 */ /* 0x000fe400078e022d */
[----:B------:R-:W-:Y:S01]  /*4bd0*/  @!P1 IMAD R43, R2, R10, R43 ;  /* 0x0000000a022b9224 */ /* 0x000fe200078e022b */
[----:B------:R-:W-:Y:S06]  /*4be0*/  BRA.U !UP0, `(.L_x_80) ;  /* 0x0000000108407547 */ /* 0x000fec000b800000 */
[----:B------:R-:W1:Y:S01]  /*4bf0*/  LDCU.64 UR8, c[0x4][0x80] ;  /* 0x01001000ff0877ac */ /* 0x000e620008000a00 */
[----:B------:R-:W-:Y:S01]  /*4c00*/  MOV R3, 0x0 ;  /* 0x0000000000037802 */ /* 0x000fe20000000f00 */
[----:B------:R-:W-:Y:S02]  /*4c10*/  HFMA2 R12, -RZ, RZ, 0, 5.9604644775390625e-08 ;  /* 0x00000001ff0c7431 */ /* 0x000fe400000001ff */
[----:B------:R-:W-:Y:S02]  /*4c20*/  IMAD.MOV.U32 R8, RZ, RZ, 0x70 ;  /* 0x00000070ff087424 */ /* 0x000fe400078e00ff */
[----:B------:R-:W-:Y:S01]  /*4c30*/  IMAD.MOV.U32 R13, RZ, RZ, RZ ;  /* 0x000000ffff0d7224 */ /* 0x000fe200078e00ff */
[----:B------:R-:W2:Y:S01]  /*4c40*/  LDCU.64 UR6, c[0x4][0x88] ;  /* 0x01001100ff0677ac */ /* 0x000ea20008000a00 */
[----:B------:R-:W3:Y:S01]  /*4c50*/  LDC.64 R2, c[0x4][R3] ;  /* 0x0100000003027b82 */ /* 0x000ee20000000a00 */
[----:B------:R-:W4:Y:S01]  /*4c60*/  LDCU.64 UR4, c[0x4][0x8] ;  /* 0x01000100ff0477ac */ /* 0x000f220008000a00 */
[----:B-1----:R-:W-:Y:S01]  /*4c70*/  MOV R5, UR9 ;  /* 0x0000000900057c02 */ /* 0x002fe20008000f00 */
[----:B------:R-:W-:Y:S01]  /*4c80*/  IMAD.U32 R4, RZ, RZ, UR8 ;  /* 0x00000008ff047e24 */ /* 0x000fe2000f8e00ff */
[----:B--2---:R-:W-:Y:S01]  /*4c90*/  MOV R7, UR7 ;  /* 0x0000000700077c02 */ /* 0x004fe20008000f00 */
[----:B------:R-:W-:Y:S01]  /*4ca0*/  IMAD.U32 R6, RZ, RZ, UR6 ;  /* 0x00000006ff067e24 */ /* 0x000fe2000f8e00ff */
[----:B----4-:R-:W-:Y:S01]  /*4cb0*/  MOV R11, UR5 ;  /* 0x00000005000b7c02 */ /* 0x010fe20008000f00 */
[----:B------:R-:W-:Y:S02]  /*4cc0*/  IMAD.U32 R10, RZ, RZ, UR4 ;  /* 0x00000004ff0a7e24 */ /* 0x000fe4000f8e00ff */
[----:B------:R-:W-:Y:S07]  /*4cd0*/  LEPC R20, `(.L_x_80) ;  /* 0x000000001014794e */ /* 0x000fee0000000000 */
[----:B---3-5:R-:W-:Y:S05]  /*4ce0*/  CALL.ABS.NOINC R2 ;  /* 0x0000000002007343 */ /* 0x028fea0003c00000 */
.L_x_80:
[----:B------:R-:W-:Y:S01]  /*4cf0*/  LOP3.LUT P0, RZ, R109, 0x1b0, RZ, 0xc0, !PT ;  /* 0x000001b06dff7812 */ /* 0x000fe2000780c0ff */
[----:B------:R-:W-:Y:S11]  /*4d00*/  BSSY.RECONVERGENT B6, `(.L_x_81) ;  /* 0x0000013000067945 */ /* 0x000ff60003800200 */
[----:B------:R-:W-:Y:S01]  /*4d10*/  @!UPT UIADD3 URZ, UPT, UPT, URZ, URZ, URZ ;  /* 0x000000fffffff290 */ /* 0x000fe2000fffe0ff */
[----:B------:R-:W-:Y:S05]  /*4d20*/  @!P0 BRA `(.L_x_82) ;  /* 0x0000000000408947 */ /* 0x000fea0003800000 */
        /* <DEDUP_REMOVED lines=16> */
.L_x_82:
[----:B------:R-:W-:Y:S05]  /*4e30*/  BSYNC.RECONVERGENT B6 ;  /* 0x0000000000067941 */ /* 0x000fea0003800200 */
.L_x_81:
[----:B------:R-:W-:Y:S01]  /*4e40*/  ISETP.NE.U32.AND P3, PT, R86, RZ, PT ;  /* 0x000000ff5600720c */ /* 0x000fe20003f65070 */
[----:B------:R-:W-:Y:S01]  /*4e50*/  UISETP.NE.AND UP1, UPT, UR44, URZ, UPT ;  /* 0x000000ff2c00728c */ /* 0x000fe2000bf25270 */
[----:B------:R-:W-:Y:S02]  /*4e60*/  ISETP.NE.U32.AND P4, PT, R82, RZ, PT ;  /* 0x000000ff5200720c */ /* 0x000fe40003f85070 */
[----:B------:R-:W-:Y:S02]  /*4e70*/  ISETP.NE.AND.EX P3, PT, R87, RZ, PT, P3 ;  /* 0x000000ff5700720c */ /* 0x000fe40003f65330 */
[----:B------:R-:W-:Y:S02]  /*4e80*/  PLOP3.LUT P1, PT, PT, PT, PT, 0x8, 0x80 ;  /* 0x000000000080781c */ /* 0x000fe40003f2e170 */
[----:B------:R-:W-:Y:S02]  /*4e90*/  PLOP3.LUT P0, PT, PT, PT, UP1, 0x80, 0x8 ;  /* 0x000000000008781c */ /* 0x000fe40003f0f018 */
[----:B------:R-:W-:Y:S02]  /*4ea0*/  ISETP.NE.AND.EX P4, PT, R83, RZ, PT, P4 ;  /* 0x000000ff5300720c */ /* 0x000fe40003f85340 */
[----:B------:R-:W1:Y:S09]  /*4eb0*/  @UP1 LDCU.64 UR4, c[0x0][0x888] ;  /* 0x00011100ff0417ac */ /* 0x000e720008000a00 */
[----:B------:R-:W-:Y:S01]  /*4ec0*/  @P0 PLOP3.LUT P1, PT, P3, PT, PT, 0x80, 0x8 ;  /* 0x000000000008081c */ /* 0x000fe20001f2f070 */
[----:B-1----:R-:W-:Y:S04]  /*4ed0*/  @UP1 UISETP.NE.U32.AND UP0, UPT, UR4, URZ, UPT ;  /* 0x000000ff0400128c */ /* 0x002fe8000bf05070 */
[----:B------:R-:W-:Y:S04]  /*4ee0*/  @UP1 UISETP.NE.AND.EX UP0, UPT, UR5, URZ, UPT, UP0 ;  /* 0x000000ff0500128c */ /* 0x000fe8000bf05300 */
[----:B------:R-:W-:Y:S01]  /*4ef0*/  @UP1 USEL UR4, URZ, 0xffffffff, UP0 ;  /* 0xffffffffff041887 */ /* 0x000fe20008000000 */
[----:B------:R-:W-:Y:S11]  /*4f00*/  @!P3 BRA `(.L_x_83) ;  /* 0x00000000002cb947 */ /* 0x000ff60003800000 */
[----:B------:R-:W-:Y:S01]  /*4f10*/  ISETP.NE.U32.AND P2, PT, R84, RZ, PT ;  /* 0x000000ff5400720c */ /* 0x000fe20003f45070 */
[----:B------:R-:W-:Y:S03]  /*4f20*/  IMAD.MOV.U32 R96, RZ, RZ, 0x1 ;  /* 0x00000001ff607424 */ /* 0x000fe600078e00ff */
[----:B------:R-:W-:Y:S11]  /*4f30*/  ISETP.NE.AND.EX P2, PT, R85, RZ, PT, P2 ;  /* 0x000000ff5500720c */ /* 0x000ff60003f45320 */
[----:B------:R-:W-:Y:S02]  /*4f40*/  @!UPT UIADD3 URZ, UPT, UPT, URZ, URZ, URZ ;  /* 0x000000fffffff290 */ /* 0x000fe4000fffe0ff */
[----:B------:R-:W1:Y:S01]  /*4f50*/  @P2 LDC.64 R2, c[0x0][0x888] ;  /* 0x00022200ff022b82 */ /* 0x000e620000000a00 */
[----:B------:R-:W-:Y:S04]  /*4f60*/  @P2 IMAD R0, R86, UR36, RZ ;  /* 0x0000002456002c24 */ /* 0x000fe8000f8e02ff */
[----:B-1----:R-:W-:Y:S04]  /*4f70*/  @P2 IMAD.WIDE R2, R0, 0x4, R2 ;  /* 0x0000000400022825 */ /* 0x002fe800078e0202 */
[----:B------:R-:W-:Y:S01]  /*4f80*/  HFMA2 R0, -RZ, RZ, 0, 5.9604644775390625e-08 ;  /* 0x00000001ff007431 */ /* 0x000fe200000001ff */
[----:B-----5:R1:W5:Y:S04]  /*4f90*/  @P2 LDG.E R49, desc[UR40][R2.64] ;  /* 0x0000002802312981 */ /* 0x020368000c1e1900 */
[----:B------:R-:W-:Y:S01]  /*4fa0*/  @!P2 PRMT R96, R0, 0x7610, R96 ;  /* 0x000076100060a816 */ /* 0x000fe20000000060 */
[----:B-1----:R-:W2:Y:S06]  /*4fb0*/  @!P2 LDC R49, c[0x0][0x880] ;  /* 0x00022000ff31ab82 */ /* 0x002eac0000000800 */
.L_x_83:
[----:B------:R-:W-:Y:S05]  /*4fc0*/  @!P4 BRA `(.L_x_84) ;  /* 0x000000000020c947 */ /* 0x000fea0003800000 */
[----:B------:R-:W-:Y:S04]  /*4fd0*/  ISETP.NE.U32.AND P2, PT, R80, RZ, PT ;  /* 0x000000ff5000720c */ /* 0x000fe80003f45070 */
[----:B------:R-:W-:Y:S11]  /*4fe0*/  ISETP.NE.AND.EX P2, PT, R81, RZ, PT, P2 ;  /* 0x000000ff5100720c */ /* 0x000ff60003f45320 */
[----:B------:R-:W-:Y:S02]  /*4ff0*/  @!UPT UIADD3 URZ, UPT, UPT, URZ, URZ, URZ ;  /* 0x000000fffffff290 */ /* 0x000fe4000fffe0ff */
[----:B------:R-:W1:Y:S01]  /*5000*/  @P2 LDC.64 R2, c[0x0][0x8a8] ;  /* 0x00022a00ff022b82 */ /* 0x000e620000000a00 */
[----:B------:R-:W-:Y:S04]  /*5010*/  @P2 IMAD R0, R82, UR36, RZ ;  /* 0x0000002452002c24 */ /* 0x000fe8000f8e02ff */
[----:B-1----:R-:W-:Y:S05]  /*5020*/  @P2 IMAD.WIDE R2, R0, 0x4, R2 ;  /* 0x0000000400022825 */ /* 0x002fea00078e0202 */
[----:B-----5:R1:W5:Y:S02]  /*5030*/  @P2 LDG.E R47, desc[UR40][R2.64] ;  /* 0x00000028022f2981 */ /* 0x020364000c1e1900 */
[----:B-1----:R-:W3:Y:S02]  /*5040*/  @!P2 LDC R47, c[0x0][0x8a0] ;  /* 0x00022800ff2fab82 */ /* 0x002ee40000000800 */
.L_x_84:
[----:B--2--5:R-:W-:Y:S01]  /*5050*/  @P0 FSETP.NEU.AND P4, PT, R49, RZ, PT ;  /* 0x000000ff3100020b */ /* 0x024fe20003f8d000 */
[----:B------:R-:W-:Y:S01]  /*5060*/  IMAD.U32 R0, RZ, RZ, UR4 ;  /* 0x00000004ff007e24 */ /* 0x000fe2000f8e00ff */
[----:B------:R-:W-:Y:S01]  /*5070*/  @P0 LOP3.LUT P2, RZ, R96, 0xff, RZ, 0xc0, !PT ;  /* 0x000000ff60ff0812 */ /* 0x000fe2000784c0ff */
[----:B------:R-:W-:Y:S01]  /*5080*/  BSSY B1, `(.L_x_85) ;  /* 0x0000039000017945 */ /* 0x000fe20003800000 */
[----:B------:R-:W-:Y:S02]  /*5090*/  @P0 SEL R9, RZ, 0xffffffff, P4 ;  /* 0xffffffffff090807 */ /* 0x000fe40002000000 */
[----:B------:R-:W-:Y:S02]  /*50a0*/  CS2R R54, SRZ ;  /* 0x0000000000367805 */ /* 0x000fe4000001ff00 */
[----:B------:R-:W-:Y:S02]  /*50b0*/  LEA R92, R44, UR43, 0x3 ;  /* 0x0000002b2c5c7c11 */ /* 0x000fe4000f8e18ff */
[----:B------:R-:W-:Y:S02]  /*50c0*/  CS2R R52, SRZ ;  /* 0x0000000000347805 */ /* 0x000fe4000001ff00 */
[----:B------:R-:W-:Y:S02]  /*50d0*/  @P1 SEL R9, R0, R9, !P2 ;  /* 0x0000000900091207 */ /* 0x000fe40005000000 */
[----:B------:R-:W-:Y:S02]  /*50e0*/  CS2R R58, SRZ ;  /* 0x00000000003a7805 */ /* 0x000fe4000001ff00 */
[----:B------:R-:W-:Y:S02]  /*50f0*/  SHF.L.U32 R7, R108, 0x1f, RZ ;  /* 0x0000001f6c077819 */ /* 0x000fe400000006ff */
[----:B------:R-:W-:Y:S02]  /*5100*/  CS2R R56, SRZ ;  /* 0x0000000000387805 */ /* 0x000fe4000001ff00 */
[----:B------:R-:W-:Y:S02]  /*5110*/  @P0 LOP3.LUT R9, R9, 0x1, RZ, 0xc0, !PT ;  /* 0x0000000109090812 */ /* 0x000fe400078ec0ff */
[C---:B------:R-:W-:Y:S02]  /*5120*/  LEA.HI R5, R44.reuse, R44, RZ, 0x1 ;  /* 0x0000002c2c057211 */ /* 0x040fe400078f08ff */
[----:B------:R-:W-:Y:S02]  /*5130*/  ISETP.NE.U32.OR P1, PT, R9, 0x1, !P0 ;  /* 0x000000010900780c */ /* 0x000fe40004725470 */
[----:B------:R-:W-:Y:S01]  /*5140*/  PLOP3.LUT P5, PT, PT, PT, PT, 0x8, 0x80 ;  /* 0x000000000080781c */ /* 0x000fe20003fae170 */
[C---:B------:R-:W-:Y:S01]  /*5150*/  IMAD.SHL.U32 R3, R5.reuse, 0x20, RZ ;  /* 0x0000002005037824 */ /* 0x040fe200078e00ff */
[----:B------:R-:W-:Y:S04]  /*5160*/  LOP3.LUT R5, R5, 0xffe, RZ, 0xc0, !PT ;  /* 0x00000ffe05057812 */ /* 0x000fe800078ec0ff */
[----:B------:R-:W-:Y:S01]  /*5170*/  LOP3.LUT R3, R3, 0xffffffc0, RZ, 0xc0, !PT ;  /* 0xffffffc003037812 */ /* 0x000fe200078ec0ff */
[----:B------:R-:W-:Y:S04]  /*5180*/  IMAD.IADD R32, R44, 0x1, -R5 ;  /* 0x000000012c207824 */ /* 0x000fe800078e0a05 */
[----:B------:R-:W-:Y:S01]  /*5190*/  @P1 SHF.L.U32 R2, R106, 0x1f, RZ ;  /* 0x0000001f6a021819 */ /* 0x000fe200000006ff */
[----:B------:R-:W-:Y:S03]  /*51a0*/  IMAD.IADD R3, R46, 0x1, R3 ;  /* 0x000000012e037824 */ /* 0x000fe600078e0203 */
[----:B------:R-:W1:Y:S01]  /*51b0*/  @P1 SYNCS.PHASECHK.TRANS64.TRYWAIT P0, [UR43+0x50], R2 ;  /* 0x00005002ff0015a7 */ /* 0x000e62000800112b */
[----:B------:R-:W-:Y:S01]  /*51c0*/  IMAD R32, R32, 0x100000, R3 ;  /* 0x0010000020207824 */ /* 0x000fe200078e0203 */
[----:B------:R2:W4:Y:S01]  /*51d0*/  SYNCS.PHASECHK.TRANS64.TRYWAIT P4, [R92+URZ+0x90], R7 ;  /* 0x000090075c0075a7 */ /* 0x00052200080811ff */
[----:B-1----:R-:W-:Y:S01]  /*51e0*/  @P1 PLOP3.LUT P5, PT, P0, PT, PT, 0x8, 0x80 ;  /* 0x000000000080181c */ /* 0x002fe200007ae170 */
[----:B------:R-:W-:Y:S01]  /*51f0*/  @!UPT UIADD3 URZ, UPT, UPT, URZ, URZ, URZ ;  /* 0x000000fffffff290 */ /* 0x000fe2000fffe0ff */
[----:B--2---:R-:W-:Y:S11]  /*5200*/  @!P1 BRA `(.L_x_86) ;  /* 0x0000000000809947 */ /* 0x004ff60003800000 */
[----:B------:R-:W-:Y:S01]  /*5210*/  ISETP.NE.U32.AND P0, PT, RZ, UR38, PT ;  /* 0x00000026ff007c0c */ /* 0x000fe2000bf05070 */
[----:B------:R-:W-:Y:S01]  /*5220*/  BSSY B0, `(.L_x_87) ;  /* 0x0000012000007945 */ /* 0x000fe20003800000 */
[----:B------:R-:W-:Y:S02]  /*5230*/  FSETP.NEU.AND P2, PT, R49, RZ, PT ;  /* 0x000000ff3100720b */ /* 0x000fe40003f4d000 */
[----:B------:R-:W-:Y:S02]  /*5240*/  CS2R R58, SRZ ;  /* 0x00000000003a7805 */ /* 0x000fe4000001ff00 */
[----:B------:R-:W-:Y:S02]  /*5250*/  ISETP.NE.AND.EX P0, PT, RZ, UR39, PT, P0 ;  /* 0x00000027ff007c0c */ /* 0x000fe4000bf05300 */
[----:B------:R-:W-:Y:S02]  /*5260*/  CS2R R56, SRZ ;  /* 0x0000000000387805 */ /* 0x000fe4000001ff00 */
[----:B------:R-:W-:Y:S02]  /*5270*/  LOP3.LUT P1, RZ, R96, 0xff, RZ, 0xc0, !PT ;  /* 0x000000ff60ff7812 */ /* 0x000fe4000782c0ff */
[----:B------:R-:W-:Y:S02]  /*5280*/  CS2R R54, SRZ ;  /* 0x0000000000367805 */ /* 0x000fe4000001ff00 */
[----:B------:R-:W-:Y:S02]  /*5290*/  SEL R0, RZ, 0xffffffff, P2 ;  /* 0xffffffffff007807 */ /* 0x000fe40001000000 */
[----:B------:R-:W-:Y:S02]  /*52a0*/  CS2R R52, SRZ ;  /* 0x0000000000347805 */ /* 0x000fe4000001ff00 */
[----:B------:R-:W-:Y:S04]  /*52b0*/  SEL R3, RZ, 0xffffffff, P0 ;  /* 0xffffffffff037807 */ /* 0x000fe80000000000 */
[----:B------:R-:W-:Y:S04]  /*52c0*/  @P3 SEL R0, R3, R0, !P1 ;  /* 0x0000000003003207 */ /* 0x000fe80004800000 */
[----:B------:R-:W-:Y:S04]  /*52d0*/  LOP3.LUT R0, R0, 0x1, RZ, 0xc0, !PT ;  /* 0x0000000100007812 */ /* 0x000fe800078ec0ff */
[----:B------:R-:W-:Y:S01]  /*52e0*/  ISETP.NE.U32.AND P0, PT, R0, 0x1, PT ;  /* 0x000000010000780c */ /* 0x000fe20003f05070 */
[----:B------:R-:W-:Y:S01]  /*52f0*/  @!UPT UIADD3 URZ, UPT, UPT, URZ, URZ, URZ ;  /* 0x000000fffffff290 */ /* 0x000fe2000fffe0ff */
[----:B------:R-:W-:Y:S11]  /*5300*/  @!P5 BRA `(.L_x_88) ;  /* 0x00000000000cd947 */ /* 0x000ff60003800000 */
[----:B------:R-:W-:Y:S04]  /*5310*/  SHF.L.U32 R3, R106, 0x1f, RZ ;  /* 0x0000001f6a037819 */ /* 0x000fe800000006ff */
[----:B------:R-:W1:Y:S02]  /*5320*/  SYNCS.PHASECHK.TRANS64.TRYWAIT P1, [UR43+0x50], R3 ;  /* 0x00005003ff0075a7 */ /* 0x000e64000802112b */
[----:B-1----:R-:W-:Y:S05]  /*5330*/  @!P1 BRA `(.L_x_89) ;  /* 0x00000014006c9947 */ /* 0x002fea0003800000 */
.L_x_88:
[----:B------:R-:W-:Y:S05]  /*5340*/  BSYNC B0 ;  /* 0x0000000000007941 */ /* 0x000fea0003800000 */
.L_x_87:
[----:B------:R2:W1:Y:S01]  /*5350*/  @P0 LDS.128 R56, [R103+UR43+0x200] ;  /* 0x0002002b67380984 */ /* 0x0004620008000c00 */
[----:B------:R-:W-:Y:S01]  /*5360*/  UIADD3 UR4, UPT, UPT, UR43, 0x58, URZ ;  /* 0x000000582b047890 */ /* 0x000fe2000fffe0ff */
[----:B------:R-:W-:Y:S02]  /*5370*/  LOP3.LUT R106, R106, 0x1, RZ, 0x3c, !PT ;  /* 0x000000016a6a7812 */ /* 0x000fe400078e3cff */
[----:B------:R2:W1:Y:S01]  /*5380*/  @P0 LDS.128 R52, [R102+0x10] ;  /* 0x0000100066340984 */ /* 0x0004620000000c00 */
[----:B------:R-:W-:Y:S01]  /*5390*/  UPRMT UR4, UR37, 0x654, UR4 ;  /* 0x0000065425047896 */ /* 0x000fe20008000004 */
[----:B------:R-:W-:Y:S01]  /*53a0*/  @!PT LDS RZ, [RZ] ;  /* 0x00000000fffff984 */ /* 0x000fe20000000800 */
[----:B------:R-:W-:Y:S01]  /*53b0*/  @!PT LDS RZ, [RZ] ;  /* 0x00000000fffff984 */ /* 0x000fe20000000800 */
[----:B------:R-:W-:Y:S01]  /*53c0*/  @!PT LDS RZ, [RZ] ;  /* 0x00000000fffff984 */ /* 0x000fe20000000800 */
[----:B------:R-:W-:Y:S01]  /*53d0*/  @!PT LDS RZ, [RZ] ;  /* 0x00000000fffff984 */ /* 0x000fe20000000800 */
[----:B------:R5:W-:Y:S06]  /*53e0*/  MEMBAR.ALL.CTA ;  /* 0x0000000000007992 */ /* 0x000bec0000008000 */
[----:B-----5:R-:W5:Y:S02]  /*53f0*/  FENCE.VIEW.ASYNC.S ;  /* 0x00000000000073c6 */ /* 0x020f640000000000 */
[----:B-----5:R-:W-:Y:S03]  /*5400*/  SYNCS.ARRIVE.TRANS64.RED.A1T0 RZ, [UR4], RZ ;  /* 0x000000ffffff79a7 */ /* 0x020fe60008100404 */
.L_x_86:
[----:B------:R-:W-:Y:S05]  /*5410*/  BSYNC B1 ;  /* 0x0000000000017941 */ /* 0x000fea0003800000 */
.L_x_85:
[----:B-1----:R-:W-:Y:S04]  /*5420*/  SHF.R.U32.HI R3, RZ, 0x15, R32 ;  /* 0x00000015ff037819 */ /* 0x002fe80000011620 */
[----:B------:R-:W-:Y:S01]  /*5430*/  LOP3.LUT P0, RZ, R3, 0x3, R104, 0x48, !PT ;  /* 0x0000000303ff7812 */ /* 0x000fe20007804868 */
[----:B------:R-:W-:Y:S01]  /*5440*/  @!UPT UIADD3 URZ, UPT, UPT, URZ, URZ, URZ ;  /* 0x000000fffffff290 */ /* 0x000fe2000fffe0ff */
[----:B----4-:R-:W-:Y:S11]  /*5450*/  @P4 BRA `(.L_x_90) ;  /* 0x0000000000084947 */ /* 0x010ff60003800000 */
[----:B------:R-:W1:Y:S02]  /*5460*/  SYNCS.PHASECHK.TRANS64.TRYWAIT P1, [R92+URZ+0x90], R7 ;  /* 0x000090075c0075a7 */ /* 0x000e6400080211ff */
[----:B-1----:R-:W-:Y:S05]  /*5470*/  @!P1 BRA `(.L_x_91) ;  /* 0x0000001400349947 */ /* 0x002fea0003800000 */
.L_x_90:
[----:B------:R-:W-:Y:S05]  /*5480*/  @!P0 BRA `(.L_x_92) ;  /* 0x0000000000408947 */ /* 0x000fea0003800000 */
[----:B------:R-:W4:Y:S01]  /*5490*/  LDCU.64 UR8, c[0x4][0x70] ;  /* 0x01000e00ff0877ac */ /* 0x000f220008000a00 */
[----:B------:R-:W-:Y:S01]  /*54a0*/  MOV R3, 0x0 ;  /* 0x0000000000037802 */ /* 0x000fe20000000f00 */
[----:B------:R-:W-:Y:S02]  /*54b0*/  HFMA2 R12, -RZ, RZ, 0, 5.9604644775390625e-08 ;  /* 0x00000001ff0c7431 */ /* 0x000fe400000001ff */
[----:B------:R-:W-:Y:S02]  /*54c0*/  IMAD.MOV.U32 R8, RZ, RZ, 0x192 ;  /* 0x00000192ff087424 */ /* 0x000fe400078e00ff */
[----:B------:R-:W-:Y:S01]  /*54d0*/  IMAD.MOV.U32 R13, RZ, RZ, RZ ;  /* 0x000000ffff0d7224 */ /* 0x000fe200078e00ff */
[----:B------:R-:W1:Y:S01]  /*54e0*/  LDCU.64 UR6, c[0x4][0x78] ;  /* 0x01000f00ff0677ac */ /* 0x000e620008000a00 */
[----:B------:R-:W2:Y:S01]  /*54f0*/  LDC.64 R2, c[0x4][R3] ;  /* 0x0100000003027b82 */ /* 0x000ea20000000a00 */
[----:B------:R-:W5:Y:S01]  /*5500*/  LDCU.64 UR4, c[0x4][0x10] ;  /* 0x01000200ff0477ac */ /* 0x000f620008000a00 */
[----:B----4-:R-:W-:Y:S01]  /*5510*/  MOV R5, UR9 ;  /* 0x0000000900057c02 */ /* 0x010fe20008000f00 */
[----:B------:R-:W-:Y:S01]  /*5520*/  IMAD.U32 R4, RZ, RZ, UR8 ;  /* 0x00000008ff047e24 */ /* 0x000fe2000f8e00ff */
[----:B-1----:R-:W-:Y:S01]  /*5530*/  MOV R7, UR7 ;  /* 0x0000000700077c02 */ /* 0x002fe20008000f00 */
[----:B------:R-:W-:Y:S01]  /*5540*/  IMAD.U32 R6, RZ, RZ, UR6 ;  /* 0x00000006ff067e24 */ /* 0x000fe2000f8e00ff */
[----:B-----5:R-:W-:Y:S01]  /*5550*/  MOV R11, UR5 ;  /* 0x00000005000b7c02 */ /* 0x020fe20008000f00 */
[----:B------:R-:W-:Y:S02]  /*5560*/  IMAD.U32 R10, RZ, RZ, UR4 ;  /* 0x00000004ff0a7e24 */ /* 0x000fe4000f8e00ff */
[----:B------:R-:W-:Y:S07]  /*5570*/  LEPC R20, `(.L_x_92) ;  /* 0x000000001014794e */ /* 0x000fee0000000000 */
[----:B--23--:R-:W-:Y:S05]  /*5580*/  CALL.ABS.NOINC R2 ;  /* 0x0000000002007343 */ /* 0x00cfea0003c00000 */
.L_x_92:
[----:B------:R-:W-:Y:S01]  /*5590*/  LOP3.LUT P0, RZ, R101, 0x60, RZ, 0xc0, !PT ;  /* 0x0000006065ff7812 */ /* 0x000fe2000780c0ff */
[----:B------:R-:W-:Y:S05]  /*55a0*/  WARPSYNC.ALL ;  /* 0x0000000000007948 */ /* 0x000fea0003800000 */
[----:B------:R-:W-:Y:S01]  /*55b0*/  R2UR UR4, R32 ;  /* 0x00000000200472ca */ /* 0x000fe200000e0000 */
[----:B------:R-:W-:Y:S01]  /*55c0*/  BSSY.RECONVERGENT B0, `(.L_x_93) ;  /* 0x00000a0000007945 */ /* 0x000fe20003800200 */
[-C--:B------:R-:W-:Y:S02]  /*55d0*/  F2FP.F16.E4M3.UNPACK_B R50, R56.reuse ;  /* 0x00000038ff32723e */ /* 0x080fe400020006ff */
[----:B------:R-:W-:Y:S02]  /*55e0*/  F2FP.F16.E4M3.UNPACK_B R63, R56.H1 ;  /* 0x00000038ff3f723e */ /* 0x000fe400030006ff */
[-C--:B------:R-:W-:Y:S01]  /*55f0*/  F2FP.F16.E4M3.UNPACK_B R56, R57.reuse ;  /* 0x00000039ff38723e */ /* 0x080fe200020006ff */
[--C-:B------:R-:W-:Y:S01]  /*5600*/  HADD2.F32 R48, -RZ, R50.reuse.H0_H0 ;  /* 0x20000032ff307230 */ /* 0x100fe20000004100 */
[----:B------:R-:W-:Y:S01]  /*5610*/  F2FP.F16.E4M3.UNPACK_B R57, R57.H1 ;  /* 0x00000039ff39723e */ /* 0x000fe200030006ff */
[----:B------:R-:W-:Y:S01]  /*5620*/  HADD2.F32 R50, -RZ, R50.H1_H1 ;  /* 0x30000032ff327230 */ /* 0x000fe20000004100 */
[-C--:B------:R-:W-:Y:S01]  /*5630*/  F2FP.F16.E4M3.UNPACK_B R66, R52.reuse ;  /* 0x00000034ff42723e */ /* 0x080fe200020006ff */
[--C-:B------:R-:W-:Y:S01]  /*5640*/  HADD2.F32 R51, -RZ, R63.reuse.H0_H0 ;  /* 0x2000003fff337230 */ /* 0x100fe20000004100 */
[----:B------:R-:W-:Y:S01]  /*5650*/  F2FP.F16.E4M3.UNPACK_B R68, R52.H1 ;  /* 0x00000034ff44723e */ /* 0x000fe200030006ff */
[----:B-1----:R-:W-:Y:S01]  /*5660*/  LDTM.16dp32bit_t0_t15.x32 R4, tmem[UR4] ;  /* 0x00000004000479ee */ /* 0x002fe20008a80000 */
[----:B------:R-:W3:Y:S01]  /*5670*/  LDTM.16dp32bit_t16_t31.x32 R4, tmem[UR4+0x20] ;  /* 0x00002004000479ee */ /* 0x000ee20008aa0000 */
[----:B------:R-:W-:Y:S01]  /*5680*/  NOP ;  /* 0x0000000000007918 */ /* 0x000fe20000000000 */
[----:B------:R-:W-:Y:S01]  /*5690*/  R2UR UR5, R92 ;  /* 0x000000005c0572ca */ /* 0x000fe200000e0000 */
[--C-:B------:R-:W-:Y:S01]  /*56a0*/  HADD2.F32 R65, -RZ, R66.reuse.H0_H0 ;  /* 0x20000042ff417230 */ /* 0x100fe20000004100 */
[----:B------:R-:W-:Y:S01]  /*56b0*/  F2FP.F16.E4M3.UNPACK_B R61, R58 ;  /* 0x0000003aff3d723e */ /* 0x000fe200020006ff */
[----:B------:R-:W-:Y:S01]  /*56c0*/  HADD2.F32 R67, -RZ, R66.H1_H1 ;  /* 0x30000042ff437230 */ /* 0x000fe20000004100 */
[-C--:B------:R-:W-:Y:S01]  /*56d0*/  F2FP.F16.E4M3.UNPACK_B R70, R53.reuse ;  /* 0x00000035ff46723e */ /* 0x080fe200020006ff */
[----:B------:R-:W-:Y:S01]  /*56e0*/  HADD2.F32 R52, -RZ, R63.H1_H1 ;  /* 0x3000003fff347230 */ /* 0x000fe20000004100 */
[----:B------:R-:W-:Y:S01]  /*56f0*/  F2FP.F16.E4M3.UNPACK_B R72, R53.H1 ;  /* 0x00000035ff48723e */ /* 0x000fe200030006ff */
[----:B------:R-:W-:Y:S01]  /*5700*/  HADD2.F32 R53, -RZ, R56.H0_H0 ;  /* 0x20000038ff357230 */ /* 0x000fe20000004100 */
[-C--:B------:R-:W-:Y:S01]  /*5710*/  F2FP.F16.E4M3.UNPACK_B R74, R54.reuse ;  /* 0x00000036ff4a723e */ /* 0x080fe200020006ff */
[----:B------:R-:W-:Y:S01]  /*5720*/  HADD2.F32 R69, -RZ, R70.H0_H0 ;  /* 0x20000046ff457230 */ /* 0x000fe20000004100 */
[----:B------:R-:W-:Y:S01]  /*5730*/  F2FP.F16.E4M3.UNPACK_B R76, R54.H1 ;  /* 0x00000036ff4c723e */ /* 0x000fe200030006ff */
[----:B------:R-:W-:Y:S01]  /*5740*/  HADD2.F32 R54, -RZ, R56.H1_H1 ;  /* 0x30000038ff367230 */ /* 0x000fe20000004100 */
[----:B------:R-:W-:Y:S01]  /*5750*/  F2FP.F16.E4M3.UNPACK_B R60, R58.H1 ;  /* 0x0000003aff3c723e */ /* 0x000fe200030006ff */
[----:B------:R-:W-:Y:S01]  /*5760*/  UIADD3 UR5, UPT, UPT, UR5, 0xb0, URZ ;  /* 0x000000b005057890 */ /* 0x000fe2000fffe0ff */
[----:B------:R-:W-:Y:S01]  /*5770*/  HADD2.F32 R58, -RZ, R61.H1_H1 ;  /* 0x3000003dff3a7230 */ /* 0x000fe20000004100 */
[----:B------:R-:W-:Y:S01]  /*5780*/  F2FP.F16.E4M3.UNPACK_B R77, R55 ;  /* 0x00000037ff4d723e */ /* 0x000fe200020006ff */
[----:B------:R-:W-:Y:S01]  /*5790*/  HADD2.F32 R70, -RZ, R70.H1_H1 ;  /* 0x30000046ff467230 */ /* 0x000fe20000004100 */
[----:B------:R-:W-:Y:S01]  /*57a0*/  UPRMT UR5, UR37, 0x654, UR5 ;  /* 0x0000065425057896 */ /* 0x000fe20008000005 */
[--C-:B------:R-:W-:Y:S01]  /*57b0*/  HADD2.F32 R73, -RZ, R74.reuse.H0_H0 ;  /* 0x2000004aff497230 */ /* 0x100fe20000004100 */
[----:B------:R-:W-:Y:S01]  /*57c0*/  F2FP.F16.E4M3.UNPACK_B R62, R59 ;  /* 0x0000003bff3e723e */ /* 0x000fe200020006ff */
[----:B------:R-:W-:Y:S01]  /*57d0*/  HADD2.F32 R74, -RZ, R74.H1_H1 ;  /* 0x3000004aff4a7230 */ /* 0x000fe20000004100 */
[----:B------:R-:W-:Y:S01]  /*57e0*/  F2FP.F16.E4M3.UNPACK_B R78, R55.H1 ;  /* 0x00000037ff4e723e */ /* 0x000fe200030006ff */
[C---:B---3--:R-:W-:Y:S01]  /*57f0*/  FMUL R4, R47.reuse, R4 ;  /* 0x000000042f047220 */ /* 0x048fe20000400000 */
[C---:B------:R-:W-:Y:S01]  /*5800*/  FMUL R5, R47.reuse, R5 ;  /* 0x000000052f057220 */ /* 0x040fe20000400000 */
[C---:B------:R-:W-:Y:S01]  /*5810*/  FMUL R8, R47.reuse, R8 ;  /* 0x000000082f087220 */ /* 0x040fe20000400000 */
[----:B------:R-:W-:Y:S01]  /*5820*/  FMUL R9, R47, R9 ;  /* 0x000000092f097220 */ /* 0x000fe20000400000 */
[----:B------:R-:W-:Y:S01]  /*5830*/  SYNCS.ARRIVE.TRANS64.RED.A1T0 RZ, [UR5], RZ ;  /* 0x000000ffffff79a7 */ /* 0x000fe20008100405 */
[C---:B------:R-:W-:Y:S01]  /*5840*/  FFMA R4, R49.reuse, R48, R4 ;  /* 0x0000003031047223 */ /* 0x040fe20000000004 */
[----:B------:R-:W-:Y:S01]  /*5850*/  FFMA R5, R49, R50, R5 ;  /* 0x0000003231057223 */ /* 0x000fe20000000005 */
[C---:B------:R-:W-:Y:S01]  /*5860*/  FMUL R12, R47.reuse, R12 ;  /* 0x0000000c2f0c7220 */ /* 0x040fe20000400000 */
        /* <DEDUP_REMOVED lines=9> */
[----:B------:R-:W-:Y:S02]  /*5900*/  HADD2.F32 R48, -RZ, R77.H1_H1 ;  /* 0x3000004dff307230 */ /* 0x000fe40000004100 */
[C---:B------:R-:W-:Y:S01]  /*5910*/  FMUL R28, R47.reuse, R32 ;  /* 0x000000202f1c7220 */ /* 0x040fe20000400000 */
[C---:B------:R-:W-:Y:S01]  /*5920*/  FMUL R29, R47.reuse, R33 ;  /* 0x000000212f1d7220 */ /* 0x040fe20000400000 */
[C---:B------:R-:W-:Y:S01]  /*5930*/  FMUL R6, R47.reuse, R6 ;  /* 0x000000062f067220 */ /* 0x040fe20000400000 */
[C---:B------:R-:W-:Y:S01]  /*5940*/  FMUL R7, R47.reuse, R7 ;  /* 0x000000072f077220 */ /* 0x040fe20000400000 */
[--C-:B------:R-:W-:Y:S02]  /*5950*/  HADD2.F32 R55, -RZ, R57.reuse.H0_H0 ;  /* 0x20000039ff377230 */ /* 0x100fe40000004100 */
[----:B------:R-:W-:Y:S01]  /*5960*/  FMUL R10, R47, R10 ;  /* 0x0000000a2f0a7220 */ /* 0x000fe20000400000 */
[C---:B------:R-:W-:Y:S01]  /*5970*/  FFMA R6, R49.reuse, R51, R6 ;  /* 0x0000003331067223 */ /* 0x040fe20000000006 */
[----:B------:R-:W-:Y:S02]  /*5980*/  HADD2.F32 R56, -RZ, R57.H1_H1 ;  /* 0x30000039ff387230 */ /* 0x000fe40000004100 */
[C---:B------:R-:W-:Y:S01]  /*5990*/  FFMA R7, R49.reuse, R52, R7 ;  /* 0x0000003431077223 */ /* 0x040fe20000000007 */
[C---:B------:R-:W-:Y:S01]  /*59a0*/  FFMA R8, R49.reuse, R53, R8 ;  /* 0x0000003531087223 */ /* 0x040fe20000000008 */
[C---:B------:R-:W-:Y:S01]  /*59b0*/  FFMA R9, R49.reuse, R54, R9 ;  /* 0x0000003631097223 */ /* 0x040fe20000000009 */
[----:B------:R-:W-:Y:S02]  /*59c0*/  HADD2.F32 R57, -RZ, R61.H0_H0 ;  /* 0x2000003dff397230 */ /* 0x000fe40000004100 */
[----:B------:R-:W-:Y:S01]  /*59d0*/  FFMA R10, R49, R55, R10 ;  /* 0x00000037310a7223 */ /* 0x000fe2000000000a */
[----:B------:R-:W-:Y:S01]  /*59e0*/  F2FP.SATFINITE.E4M3.F32.PACK_AB_MERGE_C R92, R7, R6, RZ ;  /* 0x00000006075c723e */ /* 0x000fe200048070ff */
[----:B------:R-:W-:Y:S02]  /*59f0*/  HADD2.F32 R61, -RZ, R62.H0_H0 ;  /* 0x2000003eff3d7230 */ /* 0x000fe40000004100 */
[----:B------:R-:W-:Y:S01]  /*5a00*/  FMUL R11, R47, R11 ;  /* 0x0000000b2f0b7220 */ /* 0x000fe20000400000 */
[----:B------:R-:W-:Y:S01]  /*5a10*/  F2FP.F16.E4M3.UNPACK_B R64, R59.H1 ;  /* 0x0000003bff40723e */ /* 0x000fe200030006ff */
[----:B------:R-:W-:Y:S01]  /*5a20*/  HADD2.F32 R59, -RZ, R60.H0_H0 ;  /* 0x2000003cff3b7230 */ /* 0x000fe20000004100 */
[----:B------:R-:W-:Y:S01]  /*5a30*/  F2FP.SATFINITE.E4M3.F32.PACK_AB_MERGE_C R92, R5, R4, R92 ;  /* 0x00000004055c723e */ /* 0x000fe2000480705c */
[C---:B------:R-:W-:Y:S01]  /*5a40*/  FFMA R11, R49.reuse, R56, R11 ;  /* 0x00000038310b7223 */ /* 0x040fe2000000000b */
[C---:B------:R-:W-:Y:S01]  /*5a50*/  FFMA R12, R49.reuse, R57, R12 ;  /* 0x00000039310c7223 */ /* 0x040fe2000000000c */
[----:B------:R-:W-:Y:S01]  /*5a60*/  FFMA R13, R49, R58, R13 ;  /* 0x0000003a310d7223 */ /* 0x000fe2000000000d */
[----:B------:R-:W-:Y:S02]  /*5a70*/  HADD2.F32 R62, -RZ, R62.H1_H1 ;  /* 0x3000003eff3e7230 */ /* 0x000fe40000004100 */
[----:B------:R-:W-:Y:S01]  /*5a80*/  FMUL R14, R47, R14 ;  /* 0x0000000e2f0e7220 */ /* 0x000fe20000400000 */
[----:B------:R-:W-:Y:S01]  /*5a90*/  HADD2.F32 R60, -RZ, R60.H1_H1 ;  /* 0x3000003cff3c7230 */ /* 0x000fe20000004100 */
[----:B------:R-:W-:Y:S01]  /*5aa0*/  F2FP.SATFINITE.E4M3.F32.PACK_AB_MERGE_C R93, R11, R10, RZ ;  /* 0x0000000a0b5d723e */ /* 0x000fe200048070ff */
[----:B------:R-:W-:Y:S02]  /*5ab0*/  HADD2.F32 R51, -RZ, R77.H0_H0 ;  /* 0x2000004dff337230 */ /* 0x000fe40000004100 */
[----:B------:R-:W-:Y:S01]  /*5ac0*/  FFMA R14, R49, R59, R14 ;  /* 0x0000003b310e7223 */ /* 0x000fe2000000000e */
[----:B------:R-:W-:Y:S01]  /*5ad0*/  FMUL R15, R47, R15 ;  /* 0x0000000f2f0f7220 */ /* 0x000fe20000400000 */
[--C-:B------:R-:W-:Y:S01]  /*5ae0*/  HADD2.F32 R63, -RZ, R64.reuse.H0_H0 ;  /* 0x20000040ff3f7230 */ /* 0x100fe20000004100 */
[----:B------:R-:W-:Y:S01]  /*5af0*/  F2FP.SATFINITE.E4M3.F32.PACK_AB_MERGE_C R93, R9, R8, R93 ;  /* 0x00000008095d723e */ /* 0x000fe2000480705d */
[----:B------:R-:W-:Y:S02]  /*5b00*/  HADD2.F32 R64, -RZ, R64.H1_H1 ;  /* 0x30000040ff407230 */ /* 0x000fe40000004100 */
[C---:B------:R-:W-:Y:S01]  /*5b10*/  FFMA R15, R49.reuse, R60, R15 ;  /* 0x0000003c310f7223 */ /* 0x040fe2000000000f */
[C---:B------:R-:W-:Y:S01]  /*5b20*/  FFMA R16, R49.reuse, R61, R16 ;  /* 0x0000003d31107223 */ /* 0x040fe20000000010 */
[----:B------:R-:W-:Y:S01]  /*5b30*/  FFMA R17, R49, R62, R17 ;  /* 0x0000003e31117223 */ /* 0x000fe20000000011 */
[C---:B------:R-:W-:Y:S01]  /*5b40*/  FMUL R18, R47.reuse, R18 ;  /* 0x000000122f127220 */ /* 0x040fe20000400000 */
[C---:B------:R-:W-:Y:S01]  /*5b50*/  FMUL R19, R47.reuse, R19 ;  /* 0x000000132f137220 */ /* 0x040fe20000400000 */
[--C-:B------:R-:W-:Y:S02]  /*5b60*/  HADD2.F32 R66, -RZ, R68.reuse.H0_H0 ;  /* 0x20000044ff427230 */ /* 0x100fe40000004100 */
[----:B------:R-:W-:Y:S01]  /*5b70*/  FMUL R3, R47, R22 ;  /* 0x000000162f037220 */ /* 0x000fe20000400000 */
[C---:B------:R-:W-:Y:S01]  /*5b80*/  FFMA R18, R49.reuse, R63, R18 ;  /* 0x0000003f31127223 */ /* 0x040fe20000000012 */
[----:B------:R-:W-:Y:S02]  /*5b90*/  HADD2.F32 R68, -RZ, R68.H1_H1 ;  /* 0x30000044ff447230 */ /* 0x000fe40000004100 */
[----:B------:R-:W-:Y:S01]  /*5ba0*/  FFMA R19, R49, R64, R19 ;  /* 0x0000004031137223 */ /* 0x000fe20000000013 */
[----:B------:R-:W-:Y:S01]  /*5bb0*/  FMUL R23, R47, R23 ;  /* 0x000000172f177220 */ /* 0x000fe20000400000 */
[C---:B------:R-:W-:Y:S01]  /*5bc0*/  FFMA R0, R49.reuse, R65, R0 ;  /* 0x0000004131007223 */ /* 0x040fe20000000000 */
[C---:B------:R-:W-:Y:S01]  /*5bd0*/  FFMA R2, R49.reuse, R67, R2 ;  /* 0x0000004331027223 */ /* 0x040fe20000000002 */
[--C-:B------:R-:W-:Y:S02]  /*5be0*/  HADD2.F32 R71, -RZ, R72.reuse.H0_H0 ;  /* 0x20000048ff477230 */ /* 0x100fe40000004100 */
[----:B------:R-:W-:Y:S01]  /*5bf0*/  FFMA R3, R49, R66, R3 ;  /* 0x0000004231037223 */ /* 0x000fe20000000003 */
[----:B------:R-:W-:Y:S02]  /*5c00*/  HADD2.F32 R72, -RZ, R72.H1_H1 ;  /* 0x30000048ff487230 */ /* 0x000fe40000004100 */
[----:B------:R-:W-:Y:S01]  /*5c10*/  FMUL R22, R47, R26 ;  /* 0x0000001a2f167220 */ /* 0x000fe20000400000 */
        /* <DEDUP_REMOVED lines=18> */
[----:B------:R-:W-:Y:S01]  /*5d40*/  F2FP.SATFINITE.E4M3.F32.PACK_AB_MERGE_C R94, R15, R14, RZ ;  /* 0x0000000e0f5e723e */ /* 0x000fe200048070ff */
[----:B------:R-:W-:Y:S01]  /*5d50*/  FFMA R28, R49, R51, R28 ;  /* 0x00000033311c7223 */ /* 0x000fe2000000001c */
[----:B------:R-:W-:Y:S01]  /*5d60*/  F2FP.SATFINITE.E4M3.F32.PACK_AB_MERGE_C R95, R19, R18, RZ ;  /* 0x00000012135f723e */ /* 0x000fe200048070ff */
[C---:B------:R-:W-:Y:S01]  /*5d70*/  FFMA R29, R49.reuse, R48, R29 ;  /* 0x00000030311d7223 */ /* 0x040fe2000000001d */
[C---:B------:R-:W-:Y:S01]  /*5d80*/  FFMA R30, R49.reuse, R77, R30 ;  /* 0x0000004d311e7223 */ /* 0x040fe2000000001e */
[----:B------:R-:W-:Y:S01]  /*5d90*/  FFMA R35, R49, R50, R35 ;  /* 0x0000003231237223 */ /* 0x000fe20000000023 */
[----:B------:R-:W-:Y:S02]  /*5da0*/  F2FP.SATFINITE.E4M3.F32.PACK_AB_MERGE_C R94, R13, R12, R94 ;  /* 0x0000000c0d5e723e */ /* 0x000fe4000480705e */
[----:B------:R-:W-:Y:S02]  /*5db0*/  F2FP.SATFINITE.E4M3.F32.PACK_AB_MERGE_C R95, R17, R16, R95 ;  /* 0x00000010115f723e */ /* 0x000fe4000480705f */
[----:B------:R-:W-:Y:S02]  /*5dc0*/  F2FP.SATFINITE.E4M3.F32.PACK_AB_MERGE_C R113, R23, R3, RZ ;  /* 0x000000031771723e */ /* 0x000fe400048070ff */
[----:B------:R-:W-:Y:S01]  /*5dd0*/  F2FP.SATFINITE.E4M3.F32.PACK_AB_MERGE_C R114, R27, R22, RZ ;  /* 0x000000161b72723e */ /* 0x000fe200048070ff */
[----:B------:R1:W-:Y:S01]  /*5de0*/  STS.128 [R103+UR43+0x1200], R92 ;  /* 0x0012005c67007988 */ /* 0x0003e20008000c2b */
[----:B------:R-:W-:Y:S02]  /*5df0*/  F2FP.SATFINITE.E4M3.F32.PACK_AB_MERGE_C R116, R31, R26, RZ ;  /* 0x0000001a1f74723e */ /* 0x000fe400048070ff */
[----:B------:R-:W-:Y:S02]  /*5e00*/  F2FP.SATFINITE.E4M3.F32.PACK_AB_MERGE_C R117, R35, R30, RZ ;  /* 0x0000001e2375723e */ /* 0x000fe400048070ff */
[----:B------:R-:W-:Y:S02]  /*5e10*/  F2FP.SATFINITE.E4M3.F32.PACK_AB_MERGE_C R112, R2, R0, R113 ;  /* 0x000000000270723e */ /* 0x000fe40004807071 */
[----:B------:R-:W-:Y:S02]  /*5e20*/  F2FP.SATFINITE.E4M3.F32.PACK_AB_MERGE_C R113, R21, R20, R114 ;  /* 0x000000141571723e */ /* 0x000fe40004807072 */
[----:B------:R-:W-:Y:S02]  /*5e30*/  F2FP.SATFINITE.E4M3.F32.PACK_AB_MERGE_C R114, R25, R24, R116 ;  /* 0x000000181972723e */ /* 0x000fe40004807074 */
[----:B------:R-:W-:Y:S02]  /*5e40*/  F2FP.SATFINITE.E4M3.F32.PACK_AB_MERGE_C R115, R29, R28, R117 ;  /* 0x0000001c1d73723e */ /* 0x000fe40004807075 */
[----:B------:R-:W-:Y:S03]  /*5e50*/  IADD3 R116, PT, PT, R44, 0x1, RZ ;  /* 0x000000012c747810 */ /* 0x000fe60007ffe0ff */
[----:B------:R1:W-:Y:S01]  /*5e60*/  STS.128 [R102+0x1010], R112 ;  /* 0x0010107066007388 */ /* 0x0003e20000000c00 */
[----:B------:R-:W-:Y:S01]  /*5e70*/  @!PT LDS RZ, [RZ] ;  /* 0x00000000fffff984 */ /* 0x000fe20000000800 */
[----:B------:R-:W-:Y:S01]  /*5e80*/  @!PT LDS RZ, [RZ] ;  /* 0x00000000fffff984 */ /* 0x000fe20000000800 */
[----:B------:R-:W-:Y:S01]  /*5e90*/  @!PT LDS RZ, [RZ] ;  /* 0x00000000fffff984 */ /* 0x000fe20000000800 */
[----:B------:R-:W-:Y:S01]  /*5ea0*/  @!PT LDS RZ, [RZ] ;  /* 0x00000000fffff984 */ /* 0x000fe20000000800 */
[----:B------:R3:W-:Y:S07]  /*5eb0*/  MEMBAR.ALL.CTA ;  /* 0x0000000000007992 */ /* 0x0007ee0000008000 */
[----:B---3--:R-:W3:Y:S02]  /*5ec0*/  FENCE.VIEW.ASYNC.S ;  /* 0x00000000000073c6 */ /* 0x008ee40000000000 */
[----:B---3--:R-:W-:Y:S06]  /*5ed0*/  BAR.SYNC.DEFER_BLOCKING 0x1, 0x80 ;  /* 0x0042000000007b1d */ /* 0x008fec0000010000 */
[----:B------:R-:W-:Y:S05]  /*5ee0*/  @P0 BRA `(.L_x_94) ;  /* 0x0000000000340947 */ /* 0x000fea0003800000 */
[----:B------:R-:W-:Y:S01]  /*5ef0*/  UIADD3 UR12, UPT, UPT, UR43, 0x1200, URZ ;  /* 0x000012002b0c7890 */ /* 0x000fe2000fffe0ff */
[----:B------:R-:W-:Y:S01]  /*5f00*/  R2UR UR9, R91 ;  /* 0x000000005b0972ca */ /* 0x000fe200000e0000 */
[----:B------:R-:W-:Y:S01]  /*5f10*/  UIADD3 UR10, UP0, UPT, UR46, 0x680, URZ ;  /* 0x000006802e0a7890 */ /* 0x000fe2000ff1e0ff */
[----:B------:R-:W-:Y:S01]  /*5f20*/  R2UR UR8, R97 ;  /* 0x00000000610872ca */ /* 0x000fe200000e0000 */
[----:B------:R-:W-:Y:S02]  /*5f30*/  UMOV UR7, UR36 ;  /* 0x0000002400077c82 */ /* 0x000fe40008000000 */
[----:B------:R-:W-:Y:S01]  /*5f40*/  IMAD.U32 R109, RZ, RZ, UR12 ;  /* 0x0000000cff6d7e24 */ /* 0x000fe2000f8e00ff */
[----:B------:R-:W-:Y:S04]  /*5f50*/  UIADD3.X UR11, UPT, UPT, URZ, UR47, URZ, UP0, !UPT ;  /* 0x0000002fff0b7290 */ /* 0x000fe800087fe4ff */
[----:B------:R-:W-:Y:S03]  /*5f60*/  R2UR UR4, R109 ;  /* 0x000000006d0472ca */ /* 0x000fe600000e0000 */
[----:B------:R-:W-:Y:S02]  /*5f70*/  USHF.L.U32 UR5, UR9, 0x6, URZ ;  /* 0x0000000609057899 */ /* 0x000fe400080006ff */
[----:B------:R-:W-:Y:S09]  /*5f80*/  USHF.L.U32 UR6, UR8, 0x6, URZ ;  /* 0x0000000608067899 */ /* 0x000ff200080006ff */
[----:B------:R3:W-:Y:S01]  /*5f90*/  UTMASTG.3D [UR4], [UR10] ;  /* 0x000000040a0073b5 */ /* 0x0007e20008010000 */
[----:B------:R0:W-:Y:S01]  /*5fa0*/  UTMACMDFLUSH ;  /* 0x00000000000079b7 */ /* 0x0001e20000000000 */
[----:B---3--:R-:W-:Y:S04]  /*5fb0*/  DEPBAR.LE SB0, 0x0 ;  /* 0x000080000000791a */ /* 0x008fe80000000000 */
.L_x_94:
[----:B------:R-:W-:Y:S05]  /*5fc0*/  BSYNC.RECONVERGENT B0 ;  /* 0x0000000000007941 */ /* 0x000fea0003800200 */
.L_x_93:
[----:B------:R-:W-:Y:S01]  /*5fd0*/  BAR.SYNC.DEFER_BLOCKING 0x1, 0x80 ;  /* 0x0042000000007b1d */ /* 0x000fe20000010000 */
[----:B------:R-:W-:Y:S01]  /*5fe0*/  ISETP.NE.AND P2, PT, R110, RZ, PT ;  /* 0x000000ff6e00720c */ /* 0x000fe20003f45270 */
[----:B------:R-:W-:Y:S01]  /*5ff0*/  IMAD.IADD R91, R43, 0x1, R79 ;  /* 0x000000012b5b7824 */ /* 0x000fe200078e024f */
[----:B------:R-:W-:Y:S01]  /*6000*/  ISETP.NE.AND P0, PT, R111, 0x2, PT ;  /* 0x000000026f00780c */ /* 0x000fe20003f05270 */
[----:B------:R-:W-:Y:S01]  /*6010*/  IMAD.IADD R97, R45, 0x1, R90 ;  /* 0x000000012d617824 */ /* 0x000fe200078e025a */
[----:B------:R-:W-:Y:S02]  /*6020*/  ISETP.NE.AND P1, PT, R116, 0x4, PT ;  /* 0x000000047400780c */ /* 0x000fe40003f25270 */
[----:B------:R-:W-:Y:S02]  /*6030*/  SEL R0, RZ, 0x1, P0 ;  /* 0x00000001ff007807 */ /* 0x000fe40000000000 */
[----:B------:R-:W-:Y:S02]  /*6040*/  SEL R3, RZ, 0x1, P1 ;  /* 0x00000001ff037807 */ /* 0x000fe40000800000 */
[----:B------:R-:W-:Y:S02]  /*6050*/  LOP3.LUT R107, R107, R0, RZ, 0x3c, !PT ;  /* 0x000000006b6b7212 */ /* 0x000fe400078e3cff */
[----:B------:R-:W-:Y:S02]  /*6060*/  LOP3.LUT R108, R108, R3, RZ, 0x3c, !PT ;  /* 0x000000036c6c7212 */ /* 0x000fe400078e3cff */
[----:B------:R-:W-:Y:S02]  /*6070*/  @P2 R2UR UR36, R105 ;  /* 0x00000000692422ca */ /* 0x000fe400000e0000 */
[----:B------:R-:W-:Y:S02]  /*6080*/  SEL R111, R111, RZ, P0 ;  /* 0x000000ff6f6f7207 */ /* 0x000fe40000000000 */
[----:B------:R-:W-:Y:S01]  /*6090*/  SEL R44, R116, RZ, P1 ;  /* 0x000000ff742c7207 */ /* 0x000fe20000800000 */
[----:B------:R-:W-:Y:S10]  /*60a0*/  @P2 BRA `(.L_x_95) ;  /* 0xffffffe400842947 */ /* 0x000ff4000383ffff */
[----:B------:R-:W-:Y:S05]  /*60b0*/  EXIT ;  /* 0x000000000000794d */ /* 0x000fea0003800000 */
.L_x_19:
[----:B--2---:R2:W1:Y:S02]  /*60c0*/  SYNCS.PHASECHK.TRANS64.TRYWAIT P0, [R3+URZ+0xe0], R2 ;  /* 0x0000e002030075a7 */ /* 0x00446400080011ff */
[----:B-1----:R-:W-:Y:S05]  /*60d0*/  @!P0 NANOSLEEP.SYNCS 0x989680 ;  /* 0x009896800000895d */ /* 0x002fea0003900000 */
[----:B------:R-:W1:Y:S02]  /*60e0*/  @!P0 SYNCS.PHASECHK.TRANS64 P0, [R3+URZ+0xe0], R2 ;  /* 0x0000e002030085a7 */ /* 0x000e6400080010ff */
[----:B-1----:R-:W-:Y:S05]  /*60f0*/  @!P0 BRA `(.L_x_19) ;  /* 0xfffffffc00f08947 */ /* 0x002fea000383ffff */
[----:B------:R-:W-:Y:S05]  /*6100*/  BRA `(.L_x_96) ;  /* 0xffffffb400247947 */ /* 0x000fea000383ffff */
.L_x_22:
[----:B-1----:R-:W-:-:S07]  /*6110*/  MOV R2, UR33 ;  /* 0x0000002100027c02 */ /* 0x002fce0008000f00 */
.L_x_97:
[----:B-1----:R1:W2:Y:S02]  /*6120*/  SYNCS.PHASECHK.TRANS64.TRYWAIT P0, [R2+URZ+0x28], R5 ;  /* 0x00002805020075a7 */ /* 0x0022a400080011ff */
[----:B--2---:R-:W-:Y:S05]  /*6130*/  @!P0 NANOSLEEP.SYNCS 0x989680 ;  /* 0x009896800000895d */ /* 0x004fea0003900000 */
[----:B------:R-:W2:Y:S02]  /*6140*/  @!P0 SYNCS.PHASECHK.TRANS64 P0, [R2+URZ+0x28], R5 ;  /* 0x00002805020085a7 */ /* 0x000ea400080010ff */
[----:B--2---:R-:W-:Y:S05]  /*6150*/  @!P0 BRA `(.L_x_97) ;  /* 0xfffffffc00f08947 */ /* 0x004fea000383ffff */
[----:B------:R-:W-:Y:S05]  /*6160*/  BRA `(.L_x_21) ;  /* 0xffffffb400747947 */ /* 0x000fea000383ffff */
.L_x_28:
[----:B-1----:R-:W-:-:S07]  /*6170*/  MOV R2, UR17 ;  /* 0x0000001100027c02 */ /* 0x002fce0008000f00 */
.L_x_98:
[----:B-1----:R1:W2:Y:S02]  /*6180*/  SYNCS.PHASECHK.TRANS64.TRYWAIT P0, [R2+URZ+0x28], R5 ;  /* 0x00002805020075a7 */ /* 0x0022a400080011ff */
[----:B--2---:R-:W-:Y:S05]  /*6190*/  @!P0 NANOSLEEP.SYNCS 0x989680 ;  /* 0x009896800000895d */ /* 0x004fea0003900000 */
[----:B------:R-:W2:Y:S02]  /*61a0*/  @!P0 SYNCS.PHASECHK.TRANS64 P0, [R2+URZ+0x28], R5 ;  /* 0x00002805020085a7 */ /* 0x000ea400080010ff */
[----:B--2---:R-:W-:Y:S05]  /*61b0*/  @!P0 BRA `(.L_x_98) ;  /* 0xfffffffc00f08947 */ /* 0x004fea000383ffff */
[----:B------:R-:W-:Y:S05]  /*61c0*/  BRA `(.L_x_27) ;  /* 0xffffffb800187947 */ /* 0x000fea000383ffff */
.L_x_32:
[----:B-1----:R1:W2:Y:S02]  /*61d0*/  SYNCS.PHASECHK.TRANS64.TRYWAIT P0, [R2+URZ+0x70], R3 ;  /* 0x00007003020075a7 */ /* 0x0022a400080011ff */
[----:B--2---:R-:W-:Y:S05]  /*61e0*/  @!P0 NANOSLEEP.SYNCS 0x989680 ;  /* 0x009896800000895d */ /* 0x004fea0003900000 */
[----:B------:R-:W2:Y:S02]  /*61f0*/  @!P0 SYNCS.PHASECHK.TRANS64 P0, [R2+URZ+0x70], R3 ;  /* 0x00007003020085a7 */ /* 0x000ea400080010ff */
[----:B--2---:R-:W-:Y:S05]  /*6200*/  @!P0 BRA `(.L_x_32) ;  /* 0xfffffffc00f08947 */ /* 0x004fea000383ffff */
[----:B------:R-:W-:Y:S05]  /*6210*/  BRA `(.L_x_99) ;  /* 0xffffffb800a47947 */ /* 0x000fea000383ffff */
.L_x_36:
[----:B----4-:R-:W-:-:S07]  /*6220*/  MOV R0, UR5 ;  /* 0x0000000500007c02 */ /* 0x010fce0008000f00 */
.L_x_100:
[----:B-1----:R1:W2:Y:S02]  /*6230*/  SYNCS.PHASECHK.TRANS64.TRYWAIT P0, [R0+URZ], R3 ;  /* 0x00000003000075a7 */ /* 0x0022a400080011ff */
[----:B--2---:R-:W-:Y:S05]  /*6240*/  @!P0 NANOSLEEP.SYNCS 0x989680 ;  /* 0x009896800000895d */ /* 0x004fea0003900000 */
[----:B------:R-:W2:Y:S02]  /*6250*/  @!P0 SYNCS.PHASECHK.TRANS64 P0, [R0+URZ], R3 ;  /* 0x00000003000085a7 */ /* 0x000ea400080010ff */
[----:B--2---:R-:W-:Y:S05]  /*6260*/  @!P0 BRA `(.L_x_100) ;  /* 0xfffffffc00f08947 */ /* 0x004fea000383ffff */
[----:B------:R-:W-:Y:S05]  /*6270*/  BRA `(.L_x_101) ;  /* 0xffffffc000147947 */ /* 0x000fea000383ffff */
.L_x_37:
[----:B----4-:R-:W-:-:S07]  /*6280*/  MOV R0, UR5 ;  /* 0x0000000500007c02 */ /* 0x010fce0008000f00 */
.L_x_102:
[----:B-1----:R1:W2:Y:S02]  /*6290*/  SYNCS.PHASECHK.TRANS64.TRYWAIT P0, [R0+URZ], R3 ;  /* 0x00000003000075a7 */ /* 0x0022a400080011ff */
[----:B--2---:R-:W-:Y:S05]  /*62a0*/  @!P0 NANOSLEEP.SYNCS 0x989680 ;  /* 0x009896800000895d */ /* 0x004fea0003900000 */
[----:B------:R-:W2:Y:S02]  /*62b0*/  @!P0 SYNCS.PHASECHK.TRANS64 P0, [R0+URZ], R3 ;  /* 0x00000003000085a7 */ /* 0x000ea400080010ff */
[----:B--2---:R-:W-:Y:S05]  /*62c0*/  @!P0 BRA `(.L_x_102) ;  /* 0xfffffffc00f08947 */ /* 0x004fea000383ffff */
[----:B------:R-:W-:Y:S05]  /*62d0*/  BRA `(.L_x_103) ;  /* 0xffffffc000207947 */ /* 0x000fea000383ffff */
.L_x_38:
[----:B----4-:R-:W-:-:S07]  /*62e0*/  MOV R0, UR5 ;  /* 0x0000000500007c02 */ /* 0x010fce0008000f00 */
.L_x_104:
[----:B-1----:R1:W2:Y:S02]  /*62f0*/  SYNCS.PHASECHK.TRANS64.TRYWAIT P0, [R0+URZ], R3 ;  /* 0x00000003000075a7 */ /* 0x0022a400080011ff */
[----:B--2---:R-:W-:Y:S05]  /*6300*/  @!P0 NANOSLEEP.SYNCS 0x989680 ;  /* 0x009896800000895d */ /* 0x004fea0003900000 */
[----:B------:R-:W2:Y:S02]  /*6310*/  @!P0 SYNCS.PHASECHK.TRANS64 P0, [R0+URZ], R3 ;  /* 0x00000003000085a7 */ /* 0x000ea400080010ff */
[----:B--2---:R-:W-:Y:S05]  /*6320*/  @!P0 BRA `(.L_x_104) ;  /* 0xfffffffc00f08947 */ /* 0x004fea000383ffff */
[----:B------:R-:W-:Y:S05]  /*6330*/  BRA `(.L_x_105) ;  /* 0xffffffc0002c7947 */ /* 0x000fea000383ffff */
.L_x_39:
[----:B----4-:R-:W-:-:S07]  /*6340*/  MOV R0, UR5 ;  /* 0x0000000500007c02 */ /* 0x010fce0008000f00 */
.L_x_106:
[----:B-1----:R1:W2:Y:S02]  /*6350*/  SYNCS.PHASECHK.TRANS64.TRYWAIT P0, [R0+URZ], R3 ;  /* 0x00000003000075a7 */ /* 0x0022a400080011ff */
[----:B--2---:R-:W-:Y:S05]  /*6360*/  @!P0 NANOSLEEP.SYNCS 0x989680 ;  /* 0x009896800000895d */ /* 0x004fea0003900000 */
[----:B------:R-:W2:Y:S02]  /*6370*/  @!P0 SYNCS.PHASECHK.TRANS64 P0, [R0+URZ], R3 ;  /* 0x00000003000085a7 */ /* 0x000ea400080010ff */
[----:B--2---:R-:W-:Y:S05]  /*6380*/  @!P0 BRA `(.L_x_106) ;  /* 0xfffffffc00f08947 */ /* 0x004fea000383ffff */
[----:B------:R-:W-:Y:S05]  /*6390*/  BRA `(.L_x_107) ;  /* 0xffffffc000387947 */ /* 0x000fea000383ffff */
.L_x_42:
[----:B-1----:R1:W2:Y:S02]  /*63a0*/  SYNCS.PHASECHK.TRANS64.TRYWAIT P0, [R0+URZ+0xd0], R5 ;  /* 0x0000d005000075a7 */ /* 0x0022a400080011ff */
[----:B--2---:R-:W-:Y:S05]  /*63b0*/  @!P0 NANOSLEEP.SYNCS 0x989680 ;  /* 0x009896800000895d */ /* 0x004fea0003900000 */
[----:B------:R-:W2:Y:S02]  /*63c0*/  @!P0 SYNCS.PHASECHK.TRANS64 P0, [R0+URZ+0xd0], R5 ;  /* 0x0000d005000085a7 */ /* 0x000ea400080010ff */
[----:B--2---:R-:W-:Y:S05]  /*63d0*/  @!P0 BRA `(.L_x_42) ;  /* 0xfffffffc00f08947 */ /* 0x004fea000383ffff */
[----:B------:R-:W-:Y:S05]  /*63e0*/  BRA `(.L_x_108) ;  /* 0xffffffc000947947 */ /* 0x000fea000383ffff */
.L_x_43:
[----:B------:R-:W-:-:S07]  /*63f0*/  MOV R0, UR5 ;  /* 0x0000000500007c02 */ /* 0x000fce0008000f00 */
.L_x_109:
[----:B-1----:R1:W2:Y:S02]  /*6400*/  SYNCS.PHASECHK.TRANS64.TRYWAIT P0, [R0+URZ+0x80], R5 ;  /* 0x00008005000075a7 */ /* 0x0022a400080011ff */
[----:B--2---:R-:W-:Y:S05]  /*6410*/  @!P0 NANOSLEEP.SYNCS 0x989680 ;  /* 0x009896800000895d */ /* 0x004fea0003900000 */
[----:B------:R-:W2:Y:S02]  /*6420*/  @!P0 SYNCS.PHASECHK.TRANS64 P0, [R0+URZ+0x80], R5 ;  /* 0x00008005000085a7 */ /* 0x000ea400080010ff */
[----:B--2---:R-:W-:Y:S05]  /*6430*/  @!P0 BRA `(.L_x_109) ;  /* 0xfffffffc00f08947 */ /* 0x004fea000383ffff */
[----:B------:R-:W-:Y:S05]  /*6440*/  BRA `(.L_x_110) ;  /* 0xffffffc000a47947 */ /* 0x000fea000383ffff */
.L_x_44:
[----:B-1----:R1:W2:Y:S02]  /*6450*/  SYNCS.PHASECHK.TRANS64.TRYWAIT P1, [R0+URZ+0x70], R5 ;  /* 0x00007005000075a7 */ /* 0x0022a400080211ff */
[----:B--2---:R-:W-:Y:S05]  /*6460*/  @!P1 NANOSLEEP.SYNCS 0x989680 ;  /* 0x009896800000995d */ /* 0x004fea0003900000 */
[----:B------:R-:W2:Y:S02]  /*6470*/  @!P1 SYNCS.PHASECHK.TRANS64 P1, [R0+URZ+0x70], R5 ;  /* 0x00007005000095a7 */ /* 0x000ea400080210ff */
[----:B--2---:R-:W-:Y:S05]  /*6480*/  @!P1 BRA `(.L_x_44) ;  /* 0xfffffffc00f09947 */ /* 0x004fea000383ffff */
[----:B------:R-:W-:Y:S05]  /*6490*/  BRA `(.L_x_111) ;  /* 0xffffffc000d47947 */ /* 0x000fea000383ffff */
.L_x_47:
[----:B------:R-:W-:-:S07]  /*64a0*/  MOV R0, UR5 ;  /* 0x0000000500007c02 */ /* 0x000fce0008000f00 */
.L_x_112:
[----:B-1----:R1:W2:Y:S02]  /*64b0*/  SYNCS.PHASECHK.TRANS64.TRYWAIT P0, [R0+URZ+0x80], R3 ;  /* 0x00008003000075a7 */ /* 0x0022a400080011ff */
[----:B--2---:R-:W-:Y:S05]  /*64c0*/  @!P0 NANOSLEEP.SYNCS 0x989680 ;  /* 0x009896800000895d */ /* 0x004fea0003900000 */
[----:B------:R-:W2:Y:S02]  /*64d0*/  @!P0 SYNCS.PHASECHK.TRANS64 P0, [R0+URZ+0x80], R3 ;  /* 0x00008003000085a7 */ /* 0x000ea400080010ff */
[----:B--2---:R-:W-:Y:S05]  /*64e0*/  @!P0 BRA `(.L_x_112) ;  /* 0xfffffffc00f08947 */ /* 0x004fea000383ffff */
[----:B------:R-:W-:Y:S05]  /*64f0*/  BRA `(.L_x_46) ;  /* 0xffffffc400287947 */ /* 0x000fea000383ffff */
.L_x_54:
[----:B-1----:R1:W2:Y:S02]  /*6500*/  SYNCS.PHASECHK.TRANS64.TRYWAIT P1, [R0+URZ+0x70], R5 ;  /* 0x00007005000075a7 */ /* 0x0022a400080211ff */
[----:B--2---:R-:W-:Y:S05]  /*6510*/  @!P1 NANOSLEEP.SYNCS 0x989680 ;  /* 0x009896800000995d */ /* 0x004fea0003900000 */
[----:B------:R-:W2:Y:S02]  /*6520*/  @!P1 SYNCS.PHASECHK.TRANS64 P1, [R0+URZ+0x70], R5 ;  /* 0x00007005000095a7 */ /* 0x000ea400080210ff */
[----:B--2---:R-:W-:Y:S05]  /*6530*/  @!P1 BRA `(.L_x_54) ;  /* 0xfffffffc00f09947 */ /* 0x004fea000383ffff */
[----:B------:R-:W-:Y:S05]  /*6540*/  BRA `(.L_x_113) ;  /* 0xffffffc800807947 */ /* 0x000fea000383ffff */
.L_x_55:
[----:B------:R-:W-:-:S07]  /*6550*/  MOV R3, UR9 ;  /* 0x0000000900037c02 */ /* 0x000fce0008000f00 */
.L_x_114:
[----:B-1----:R1:W2:Y:S02]  /*6560*/  SYNCS.PHASECHK.TRANS64.TRYWAIT P0, [R3+URZ+0xb0], R0 ;  /* 0x0000b000030075a7 */ /* 0x0022a400080011ff */
[----:B--2---:R-:W-:Y:S05]  /*6570*/  @!P0 NANOSLEEP.SYNCS 0x989680 ;  /* 0x009896800000895d */ /* 0x004fea0003900000 */
[----:B------:R-:W2:Y:S02]  /*6580*/  @!P0 SYNCS.PHASECHK.TRANS64 P0, [R3+URZ+0xb0], R0 ;  /* 0x0000b000030085a7 */ /* 0x000ea400080010ff */
[----:B--2---:R-:W-:Y:S05]  /*6590*/  @!P0 BRA `(.L_x_114) ;  /* 0xfffffffc00f08947 */ /* 0x004fea000383ffff */
[----:B------:R-:W-:Y:S05]  /*65a0*/  BRA `(.L_x_115) ;  /* 0xffffffc800b47947 */ /* 0x000fea000383ffff */
.L_x_58:
[----:B------:R-:W-:Y:S07]  /*65b0*/  MOV R0, UR7 ;  /* 0x0000000700007c02 */ /* 0x000fee0008000f00 */
.L_x_116:
[----:B-1----:R1:W2:Y:S02]  /*65c0*/  SYNCS.PHASECHK.TRANS64.TRYWAIT P0, [R0+URZ], R3 ;  /* 0x00000003000075a7 */ /* 0x0022a400080011ff */
[----:B--2---:R-:W-:Y:S05]  /*65d0*/  @!P0 NANOSLEEP.SYNCS 0x989680 ;  /* 0x009896800000895d */ /* 0x004fea0003900000 */
[----:B------:R-:W2:Y:S02]  /*65e0*/  @!P0 SYNCS.PHASECHK.TRANS64 P0, [R0+URZ], R3 ;  /* 0x00000003000085a7 */ /* 0x000ea400080010ff */
[----:B--2---:R-:W-:Y:S05]  /*65f0*/  @!P0 BRA `(.L_x_116) ;  /* 0xfffffffc00f08947 */ /* 0x004fea000383ffff */
[----:B------:R-:W-:Y:S05]  /*6600*/  BRA `(.L_x_57) ;  /* 0xffffffc800ec7947 */ /* 0x000fea000383ffff */
.L_x_61:
[----:B------:R-:W-:-:S07]  /*6610*/  MOV R0, UR5 ;  /* 0x0000000500007c02 */ /* 0x000fce0008000f00 */
.L_x_117:
[----:B--2---:R2:W3:Y:S02]  /*6620*/  SYNCS.PHASECHK.TRANS64.TRYWAIT P0, [R0+URZ], R3 ;  /* 0x00000003000075a7 */ /* 0x0044e400080011ff */
[----:B---3--:R-:W-:Y:S05]  /*6630*/  @!P0 NANOSLEEP.SYNCS 0x989680 ;  /* 0x009896800000895d */ /* 0x008fea0003900000 */
[----:B------:R-:W3:Y:S02]  /*6640*/  @!P0 SYNCS.PHASECHK.TRANS64 P0, [R0+URZ], R3 ;  /* 0x00000003000085a7 */ /* 0x000ee400080010ff */
[----:B---3--:R-:W-:Y:S05]  /*6650*/  @!P0 BRA `(.L_x_117) ;  /* 0xfffffffc00f08947 */ /* 0x008fea000383ffff */
[----:B------:R-:W-:Y:S05]  /*6660*/  BRA `(.L_x_118) ;  /* 0xffffffcc008c7947 */ /* 0x000fea000383ffff */
.L_x_62:
[----:B------:R-:W-:-:S07]  /*6670*/  MOV R0, UR5 ;  /* 0x0000000500007c02 */ /* 0x000fce0008000f00 */
.L_x_119:
[----:B--2---:R2:W3:Y:S02]  /*6680*/  SYNCS.PHASECHK.TRANS64.TRYWAIT P0, [R0+URZ], R3 ;  /* 0x00000003000075a7 */ /* 0x0044e400080011ff */
[----:B---3--:R-:W-:Y:S05]  /*6690*/  @!P0 NANOSLEEP.SYNCS 0x989680 ;  /* 0x009896800000895d */ /* 0x008fea0003900000 */
[----:B------:R-:W3:Y:S02]  /*66a0*/  @!P0 SYNCS.PHASECHK.TRANS64 P0, [R0+URZ], R3 ;  /* 0x00000003000085a7 */ /* 0x000ee400080010ff */
[----:B---3--:R-:W-:Y:S05]  /*66b0*/  @!P0 BRA `(.L_x_119) ;  /* 0xfffffffc00f08947 */ /* 0x008fea000383ffff */
[----:B------:R-:W-:Y:S05]  /*66c0*/  BRA `(.L_x_120) ;  /* 0xffffffcc00987947 */ /* 0x000fea000383ffff */
.L_x_63:
[----:B------:R-:W-:-:S07]  /*66d0*/  MOV R0, UR5 ;  /* 0x0000000500007c02 */ /* 0x000fce0008000f00 */
.L_x_121:
[----:B--2---:R2:W3:Y:S02]  /*66e0*/  SYNCS.PHASECHK.TRANS64.TRYWAIT P0, [R0+URZ], R3 ;  /* 0x00000003000075a7 */ /* 0x0044e400080011ff */
[----:B---3--:R-:W-:Y:S05]  /*66f0*/  @!P0 NANOSLEEP.SYNCS 0x989680 ;  /* 0x009896800000895d */ /* 0x008fea0003900000 */
[----:B------:R-:W3:Y:S02]  /*6700*/  @!P0 SYNCS.PHASECHK.TRANS64 P0, [R0+URZ], R3 ;  /* 0x00000003000085a7 */ /* 0x000ee400080010ff */
[----:B---3--:R-:W-:Y:S05]  /*6710*/  @!P0 BRA `(.L_x_121) ;  /* 0xfffffffc00f08947 */ /* 0x008fea000383ffff */
[----:B------:R-:W-:Y:S05]  /*6720*/  BRA `(.L_x_122) ;  /* 0xffffffcc00a47947 */ /* 0x000fea000383ffff */
.L_x_64:
[----:B------:R-:W-:-:S07]  /*6730*/  MOV R0, UR7 ;  /* 0x0000000700007c02 */ /* 0x000fce0008000f00 */
.L_x_123:
[----:B--2---:R2:W3:Y:S02]  /*6740*/  SYNCS.PHASECHK.TRANS64.TRYWAIT P0, [R0+URZ], R3 ;  /* 0x00000003000075a7 */ /* 0x0044e400080011ff */
[----:B---3--:R-:W-:Y:S05]  /*6750*/  @!P0 NANOSLEEP.SYNCS 0x989680 ;  /* 0x009896800000895d */ /* 0x008fea0003900000 */
[----:B------:R-:W3:Y:S02]  /*6760*/  @!P0 SYNCS.PHASECHK.TRANS64 P0, [R0+URZ], R3 ;  /* 0x00000003000085a7 */ /* 0x000ee400080010ff */
[----:B---3--:R-:W-:Y:S05]  /*6770*/  @!P0 BRA `(.L_x_123) ;  /* 0xfffffffc00f08947 */ /* 0x008fea000383ffff */
[----:B------:R-:W-:Y:S05]  /*6780*/  BRA `(.L_x_124) ;  /* 0xffffffcc00b07947 */ /* 0x000fea000383ffff */
.L_x_69:
[----:B---3--:R3:W1:Y:S02]  /*6790*/  SYNCS.PHASECHK.TRANS64.TRYWAIT P0, [R0+URZ+0x70], R3 ;  /* 0x00007003000075a7 */ /* 0x00866400080011ff */
[----:B-1----:R-:W-:Y:S05]  /*67a0*/  @!P0 NANOSLEEP.SYNCS 0x989680 ;  /* 0x009896800000895d */ /* 0x002fea0003900000 */
[----:B------:R-:W1:Y:S02]  /*67b0*/  @!P0 SYNCS.PHASECHK.TRANS64 P0, [R0+URZ+0x70], R3 ;  /* 0x00007003000085a7 */ /* 0x000e6400080010ff */
[----:B-1----:R-:W-:Y:S05]  /*67c0*/  @!P0 BRA `(.L_x_69) ;  /* 0xfffffffc00f08947 */ /* 0x002fea000383ffff */
[----:B------:R-:W-:Y:S05]  /*67d0*/  BRA `(.L_x_125) ;  /* 0xffffffd000ac7947 */ /* 0x000fea000383ffff */
.L_x_72:
[----:B------:R-:W-:Y:S07]  /*67e0*/  MOV R0, UR6 ;  /* 0x0000000600007c02 */ /* 0x000fee0008000f00 */
.L_x_126:
[----:B-1----:R1:W3:Y:S02]  /*67f0*/  SYNCS.PHASECHK.TRANS64.TRYWAIT P0, [R0+URZ+0x68], R3 ;  /* 0x00006803000075a7 */ /* 0x0022e400080011ff */
[----:B---3--:R-:W-:Y:S05]  /*6800*/  @!P0 NANOSLEEP.SYNCS 0x989680 ;  /* 0x009896800000895d */ /* 0x008fea0003900000 */
[----:B------:R-:W3:Y:S02]  /*6810*/  @!P0 SYNCS.PHASECHK.TRANS64 P0, [R0+URZ+0x68], R3 ;  /* 0x00006803000085a7 */ /* 0x000ee400080010ff */
[----:B---3--:R-:W-:Y:S05]  /*6820*/  @!P0 BRA `(.L_x_126) ;  /* 0xfffffffc00f08947 */ /* 0x008fea000383ffff */
[----:B------:R-:W-:Y:S05]  /*6830*/  BRA `(.L_x_71) ;  /* 0xffffffd400987947 */ /* 0x000fea000383ffff */
.L_x_75:
[----:B------:R-:W-:Y:S07]  /*6840*/  MOV R3, UR6 ;  /* 0x0000000600037c02 */ /* 0x000fee0008000f00 */
.L_x_127:
[----:B-1----:R1:W2:Y:S02]  /*6850*/  SYNCS.PHASECHK.TRANS64.TRYWAIT P2, [R3+URZ+0x58], R26 ;  /* 0x0000581a030075a7 */ /* 0x0022a400080411ff */
[----:B--2---:R-:W-:Y:S05]  /*6860*/  @!P2 NANOSLEEP.SYNCS 0x989680 ;  /* 0x009896800000a95d */ /* 0x004fea0003900000 */
[----:B------:R-:W2:Y:S02]  /*6870*/  @!P2 SYNCS.PHASECHK.TRANS64 P2, [R3+URZ+0x58], R26 ;  /* 0x0000581a0300a5a7 */ /* 0x000ea400080410ff */
[----:B--2---:R-:W-:Y:S05]  /*6880*/  @!P2 BRA `(.L_x_127) ;  /* 0xfffffffc00f0a947 */ /* 0x004fea000383ffff */
[----:B------:R-:W-:Y:S05]  /*6890*/  BRA `(.L_x_128) ;  /* 0xffffffd8002c7947 */ /* 0x000fea000383ffff */
.L_x_78:
[----:B--2---:R2:W4:Y:S02]  /*68a0*/  SYNCS.PHASECHK.TRANS64.TRYWAIT P0, [R0+URZ+0x70], R3 ;  /* 0x00007003000075a7 */ /* 0x00452400080011ff */
[----:B----4-:R-:W-:Y:S05]  /*68b0*/  @!P0 NANOSLEEP.SYNCS 0x989680 ;  /* 0x009896800000895d */ /* 0x010fea0003900000 */
[----:B------:R-:W4:Y:S02]  /*68c0*/  @!P0 SYNCS.PHASECHK.TRANS64 P0, [R0+URZ+0x70], R3 ;  /* 0x00007003000085a7 */ /* 0x000f2400080010ff */
[----:B----4-:R-:W-:Y:S05]  /*68d0*/  @!P0 BRA `(.L_x_78) ;  /* 0xfffffffc00f08947 */ /* 0x010fea000383ffff */
[----:B------:R-:W-:Y:S05]  /*68e0*/  BRA `(.L_x_129) ;  /* 0xffffffdc00887947 */ /* 0x000fea000383ffff */
.L_x_89:
[----:B-1----:R-:W-:Y:S04]  /*68f0*/  MOV R0, UR43 ;  /* 0x0000002b00007c02 */ /* 0x002fe80008000f00 */
[----:B------:R1:W2:Y:S03]  /*6900*/  SYNCS.PHASECHK.TRANS64.TRYWAIT P1, [R0+URZ+0x50], R3 ;  /* 0x00005003000075a7 */ /* 0x0002a600080211ff */
[----:B--2---:R-:W-:Y:S05]  /*6910*/  @!P1 NANOSLEEP.SYNCS 0x989680 ;  /* 0x009896800000995d */ /* 0x004fea0003900000 */
[----:B------:R-:W2:Y:S02]  /*6920*/  @!P1 SYNCS.PHASECHK.TRANS64 P1, [R0+URZ+0x50], R3 ;  /* 0x00005003000095a7 */ /* 0x000ea400080210ff */
[----:B--2---:R-:W-:Y:S05]  /*6930*/  @!P1 BRA `(.L_x_89) ;  /* 0xfffffffc00ec9947 */ /* 0x004fea000383ffff */
[----:B------:R-:W-:Y:S05]  /*6940*/  BRA `(.L_x_88) ;  /* 0xffffffe8007c7947 */ /* 0x000fea000383ffff */
.L_x_91:
[----:B-1----:R1:W4:Y:S02]  /*6950*/  SYNCS.PHASECHK.TRANS64.TRYWAIT P1, [R92+URZ+0x90], R7 ;  /* 0x000090075c0075a7 */ /* 0x00232400080211ff */
[----:B----4-:R-:W-:Y:S05]  /*6960*/  @!P1 NANOSLEEP.SYNCS 0x989680 ;  /* 0x009896800000995d */ /* 0x010fea0003900000 */
[----:B------:R-:W4:Y:S02]  /*6970*/  @!P1 SYNCS.PHASECHK.TRANS64 P1, [R92+URZ+0x90], R7 ;  /* 0x000090075c0095a7 */ /* 0x000f2400080210ff */
[----:B----4-:R-:W-:Y:S05]  /*6980*/  @!P1 BRA `(.L_x_91) ;  /* 0xfffffffc00f09947 */ /* 0x010fea000383ffff */
[----:B------:R-:W-:Y:S05]  /*6990*/  BRA `(.L_x_90) ;  /* 0xffffffe800b87947 */ /* 0x000fea000383ffff */
        .weak           $__internal_0_$__cuda_sm10x_tcgen05_guardrail_trap_col_being_dealloced_not_returned_by_alloc
        .type           $__internal_0_$__cuda_sm10x_tcgen05_guardrail_trap_col_being_dealloced_not_returned_by_alloc,@function
        .size           $__internal_0_$__cuda_sm10x_tcgen05_guardrail_trap_col_being_dealloced_not_returned_by_alloc,($__internal_1_$__cuda_sm10x_tcgen05_guardrail_trap_phase_invalid_during_alloc - $__internal_0_$__cuda_sm10x_tcgen05_guardrail_trap_col_being_dealloced_not_returned_by_alloc)
$__internal_0_$__cuda_sm10x_tcgen05_guardrail_trap_col_being_dealloced_not_returned_by_alloc:
[----:B------:R-:W-:Y:S05]  /*69a0*/  BPT.TRAP 0x1 ;  /* 0x000000040000795c */ /* 0x000fea0000300000 */
[----:B------:R-:W-:-:S04]  /*69b0*/  HFMA2 R3, -RZ, RZ, 0, 0 ;  /* 0x00000000ff037431 */ /* 0x000fc800000001ff */
[----:B------:R-:W-:Y:S05]  /*69c0*/  RET.REL.NODEC R2 `(_ZN7cutlass13device_kernelINS_4gemm6kernel13GemmUniversalIN4cute5tupleIJiiiiEEENS1_10collective13CollectiveMmaINS1_35MainloopSm100TmaUmmaWarpSpecializedILi5ELi2ELi4ENS5_IJNS4_1CILi1EEESB_SB_EEEEENS5_IJNSA_ILi64EEESE_NSA_ILi32EEEEEENS_12float_e4m3_tENS5_IJlSB_lEEESH_SI_NS4_8TiledMMAINS4_8MMA_AtomIJNS4_10MMA_TraitsINS4_19SM100_MMA_F8F6F4_SSEJSH_SH_fSE_SE_NS4_17integral_constantINS4_4UMMA5MajorELSP_0EEESQ_NSN_INSO_7ScaleInELSR_0EEESS_EEEEEENS4_6LayoutISC_NS5_IJNSA_ILi0EEESW_SW_EEEEENS5_IJNS4_10UnderscoreESZ_SZ_EEEEENS4_13SM90_TMA_LOADENS4_14ComposedLayoutINS4_7SwizzleILi1ELi4ELi3EEENS4_18smem_ptr_flag_bitsILi8EEENSV_INS5_IJNSA_ILi8EEESF_EEENS5_IJSF_SB_EEEEEEEvNS4_8identityES12_S1C_vS1D_EENS_8epilogue10collective18CollectiveEpilogueINS1F_23Sm100TmaWarpSpecializedILi1ELi1ELi32ELb0ELb0EEEJSG_NS5_IJNSV_ISE_SB_EES1K_EEESH_SI_SH_SI_NS1F_6fusion15FusionCallbacksIS1J_NS1M_17LinearCombinationISH_fSH_fLNS_15FloatRoundStyleE2EEESG_S1L_JEEENS4_5SM1004TMEM4LOAD26SM100_TMEM_LOAD_16dp32b32xES12_NS13_INS14_ILi2ELi4ELi3EEES17_NSV_INS5_IJS18_SE_EEENS5_IJSE_SB_EEEEEEENS4_39AutoVectorizingCopyWithAssumedAlignmentILi128EEENS4_14SM90_TMA_STOREES20_S22_S22_EEEvvEEEEvNT_6ParamsE) ;  /* 0xffffff94028c7950 */ /* 0x000fea0003c3ffff */
        .weak           $__internal_1_$__cuda_sm10x_tcgen05_guardrail_trap_phase_invalid_during_alloc
        .type           $__internal_1_$__cuda_sm10x_tcgen05_guardrail_trap_phase_invalid_during_alloc,@function
        .size           $__internal_1_$__cuda_sm10x_tcgen05_guardrail_trap_phase_invalid_during_alloc,($__internal_2_$__cuda_sm10x_tcgen05_guardrail_trap_unallocated_columns_being_dealloced - $__internal_1_$__cuda_sm10x_tcgen05_guardrail_trap_phase_invalid_during_alloc)
$__internal_1_$__cuda_sm10x_tcgen05_guardrail_trap_phase_invalid_during_alloc:
[----:B------:R-:W-:Y:S05]  /*69d0*/  BPT.TRAP 0x1 ;  /* 0x000000040000795c */ /* 0x000fea0000300000 */
[----:B------:R-:W-:-:S04]  /*69e0*/  MOV R3, 0x0 ;  /* 0x0000000000037802 */ /* 0x000fc80000000f00 */
[----:B------:R-:W-:Y:S05]  /*69f0*/  RET.REL.NODEC R2 `(_ZN7cutlass13device_kernelINS_4gemm6kernel13GemmUniversalIN4cute5tupleIJiiiiEEENS1_10collective13CollectiveMmaINS1_35MainloopSm100TmaUmmaWarpSpecializedILi5ELi2ELi4ENS5_IJNS4_1CILi1EEESB_SB_EEEEENS5_IJNSA_ILi64EEESE_NSA_ILi32EEEEEENS_12float_e4m3_tENS5_IJlSB_lEEESH_SI_NS4_8TiledMMAINS4_8MMA_AtomIJNS4_10MMA_TraitsINS4_19SM100_MMA_F8F6F4_SSEJSH_SH_fSE_SE_NS4_17integral_constantINS4_4UMMA5MajorELSP_0EEESQ_NSN_INSO_7ScaleInELSR_0EEESS_EEEEEENS4_6LayoutISC_NS5_IJNSA_ILi0EEESW_SW_EEEEENS5_IJNS4_10UnderscoreESZ_SZ_EEEEENS4_13SM90_TMA_LOADENS4_14ComposedLayoutINS4_7SwizzleILi1ELi4ELi3EEENS4_18smem_ptr_flag_bitsILi8EEENSV_INS5_IJNSA_ILi8EEESF_EEENS5_IJSF_SB_EEEEEEEvNS4_8identityES12_S1C_vS1D_EENS_8epilogue10collective18CollectiveEpilogueINS1F_23Sm100TmaWarpSpecializedILi1ELi1ELi32ELb0ELb0EEEJSG_NS5_IJNSV_ISE_SB_EES1K_EEESH_SI_SH_SI_NS1F_6fusion15FusionCallbacksIS1J_NS1M_17LinearCombinationISH_fSH_fLNS_15FloatRoundStyleE2EEESG_S1L_JEEENS4_5SM1004TMEM4LOAD26SM100_TMEM_LOAD_16dp32b32xES12_NS13_INS14_ILi2ELi4ELi3EEES17_NSV_INS5_IJS18_SE_EEENS5_IJSE_SB_EEEEEEENS4_39AutoVectorizingCopyWithAssumedAlignmentILi128EEENS4_14SM90_TMA_STOREES20_S22_S22_EEEvvEEEEvNT_6ParamsE) ;  /* 0xffffff9402807950 */ /* 0x000fea0003c3ffff */
        .weak           $__internal_2_$__cuda_sm10x_tcgen05_guardrail_trap_unallocated_columns_being_dealloced
        .type           $__internal_2_$__cuda_sm10x_tcgen05_guardrail_trap_unallocated_columns_being_dealloced,@function
        .size           $__internal_2_$__cuda_sm10x_tcgen05_guardrail_trap_unallocated_columns_being_dealloced,(.L_x_131 - $__internal_2_$__cuda_sm10x_tcgen05_guardrail_trap_unallocated_columns_being_dealloced)
$__internal_2_$__cuda_sm10x_tcgen05_guardrail_trap_unallocated_columns_being_dealloced:
[----:B------:R-:W-:Y:S05]  /*6a00*/  BPT.TRAP 0x1 ;  /* 0x000000040000795c */ /* 0x000fea0000300000 */
[----:B------:R-:W-:-:S04]  /*6a10*/  HFMA2 R3, -RZ, RZ, 0, 0 ;  /* 0x00000000ff037431 */ /* 0x000fc800000001ff */
[----:B------:R-:W-:Y:S05]  /*6a20*/  RET.REL.NODEC R2 `(_ZN7cutlass13device_kernelINS_4gemm6kernel13GemmUniversalIN4cute5tupleIJiiiiEEENS1_10collective13CollectiveMmaINS1_35MainloopSm100TmaUmmaWarpSpecializedILi5ELi2ELi4ENS5_IJNS4_1CILi1EEESB_SB_EEEEENS5_IJNSA_ILi64EEESE_NSA_ILi32EEEEEENS_12float_e4m3_tENS5_IJlSB_lEEESH_SI_NS4_8TiledMMAINS4_8MMA_AtomIJNS4_10MMA_TraitsINS4_19SM100_MMA_F8F6F4_SSEJSH_SH_fSE_SE_NS4_17integral_constantINS4_4UMMA5MajorELSP_0EEESQ_NSN_INSO_7ScaleInELSR_0EEESS_EEEEEENS4_6LayoutISC_NS5_IJNSA_ILi0EEESW_SW_EEEEENS5_IJNS4_10UnderscoreESZ_SZ_EEEEENS4_13SM90_TMA_LOADENS4_14ComposedLayoutINS4_7SwizzleILi1ELi4ELi3EEENS4_18smem_ptr_flag_bitsILi8EEENSV_INS5_IJNSA_ILi8EEESF_EEENS5_IJSF_SB_EEEEEEEvNS4_8identityES12_S1C_vS1D_EENS_8epilogue10collective18CollectiveEpilogueINS1F_23Sm100TmaWarpSpecializedILi1ELi1ELi32ELb0ELb0EEEJSG_NS5_IJNSV_ISE_SB_EES1K_EEESH_SI_SH_SI_NS1F_6fusion15FusionCallbacksIS1J_NS1M_17LinearCombinationISH_fSH_fLNS_15FloatRoundStyleE2EEESG_S1L_JEEENS4_5SM1004TMEM4LOAD26SM100_TMEM_LOAD_16dp32b32xES12_NS13_INS14_ILi2ELi4ELi3EEES17_NSV_INS5_IJS18_SE_EEENS5_IJSE_SB_EEEEEEENS4_39AutoVectorizingCopyWithAssumedAlignmentILi128EEENS4_14SM90_TMA_STOREES20_S22_S22_EEEvvEEEEvNT_6ParamsE) ;  /* 0xffffff9402747950 */ /* 0x000fea0003c3ffff */
.L_x_130:
[----:B------:R-:W-:-:S00]  /*6a30*/  BRA `(.L_x_130) ;  /* 0xfffffffc00fc7947 */ /* 0x000fc0000383ffff */
[----:B------:R-:W-:-:S00]  /*6a40*/  NOP ;  /* 0x0000000000007918 */ /* 0x000fc00000000000 */
        /* <DEDUP_REMOVED lines=11> */
.L_x_131:


//--------------------- .nv.global.init           --------------------------
	.section	.nv.global.init,"aw",@progbits
.nv.global.init:
	.type		$str$27,@object
	.size		$str$27,($str$28 - $str$27)
$str$27:
        /*0000*/ 	.byte	0x28, 0x61, 0x64, 0x64, 0x72, 0x65, 0x73, 0x73, 0x20, 0x26, 0x20, 0x6d, 0x61, 0x73, 0x6b, 0x29
        /*0010*/ 	.byte	0x20, 0x3d, 0x3d, 0x20, 0x30, 0x00
	.type		$str$28,@object
	.size		$str$28,($str$26 - $str$28)
$str$28:
        /*0016*/ 	.byte	0x2f, 0x74, 0x6d, 0x70, 0x2f, 0x63, 0x75, 0x74, 0x6c, 0x61, 0x73, 0x73, 0x5f, 0x73, 0x77, 0x65
        /*0026*/ 	.byte	0x65, 0x70, 0x5f, 0x73, 0x72, 0x63, 0x2f, 0x69, 0x6e, 0x63, 0x6c, 0x75, 0x64, 0x65, 0x2f, 0x63
        /*0036*/ 	.byte	0x75, 0x74, 0x65, 0x2f, 0x70, 0x6f, 0x69, 0x6e, 0x74, 0x65, 0x72, 0x5f, 0x66, 0x6c, 0x61, 0x67
        /*0046*/ 	.byte	0x67, 0x65, 0x64, 0x2e, 0x68, 0x70, 0x70, 0x00
	.type		$str$26,@object
	.size		$str$26,($str$25 - $str$26)
$str$26:
        /*004e*/ 	.byte	0x2f, 0x74, 0x6d, 0x70, 0x2f, 0x63, 0x75, 0x74, 0x6c, 0x61, 0x73, 0x73, 0x5f, 0x73, 0x77, 0x65
        /*005e*/ 	.byte	0x65, 0x70, 0x5f, 0x73, 0x72, 0x63, 0x2f, 0x69, 0x6e, 0x63, 0x6c, 0x75, 0x64, 0x65, 0x2f, 0x63
        /*006e*/ 	.byte	0x75, 0x74, 0x65, 0x2f, 0x61, 0x74, 0x6f, 0x6d, 0x2f, 0x63, 0x6f, 0x70, 0x79, 0x5f, 0x74, 0x72
        /*007e*/ 	.byte	0x61, 0x69, 0x74, 0x73, 0x5f, 0x73, 0x6d, 0x31, 0x30, 0x30, 0x2e, 0x68, 0x70, 0x70, 0x00
	.type		$str$25,@object
	.size		$str$25,(__unnamed_1 - $str$25)
$str$25:
        /*008d*/ 	.byte	0x28, 0x28, 0x75, 0x69, 0x6e, 0x74, 0x33, 0x32, 0x5f, 0x74, 0x28, 0x74, 0x68, 0x72, 0x65, 0x61
        /*009d*/ 	.byte	0x64, 0x49, 0x64, 0x78, 0x2e, 0x78, 0x29, 0x20, 0x2f, 0x20, 0x33, 0x32, 0x29, 0x20, 0x25, 0x20
        /*00ad*/ 	.byte	0x34, 0x29, 0x20, 0x3d, 0x3d, 0x20, 0x28, 0x28, 0x28, 0x74, 0x6d, 0x65, 0x6d, 0x5f, 0x61, 0x64
        /*00bd*/ 	.byte	0x64, 0x72, 0x20, 0x3e, 0x3e, 0x20, 0x31, 0x36, 0x29, 0x20, 0x2f, 0x20, 0x33, 0x32, 0x29, 0x20
        /*00cd*/ 	.byte	0x25, 0x20, 0x34, 0x29, 0x00
	.type		__unnamed_1,@object
	.size		__unnamed_1,(__unnamed_2 - __unnamed_1)
__unnamed_1:
        /*00d2*/ 	.byte	0x61, 0x75, 0x74, 0x6f, 0x20, 0x63, 0x75, 0x74, 0x65, 0x3a, 0x3a, 0x61, 0x73, 0x5f, 0x70, 0x6f
        /* <DEDUP_REMOVED lines=24> */
        /*0262*/ 	.byte	0x3c, 0x34, 0x30, 0x39, 0x36, 0x3e, 0x3e, 0x3e, 0x3e, 0x5d, 0x00
	.type		__unnamed_2,@object
	.size		__unnamed_2,(.L_2 - __unnamed_2)
__unnamed_2:
        /* <DEDUP_REMOVED lines=40> */
        /*04ed*/ 	.byte	0x74, 0x65, 0x3a, 0x3a, 0x43, 0x3c, 0x30, 0x3e, 0x3e, 0x3e, 0x3e, 0x5d, 0x00
.L_2:


//--------------------- .nv.shared._ZN7cutlass13device_kernelINS_4gemm6kernel13GemmUniversalIN4cute5tupleIJiiiiEEENS1_10collective13CollectiveMmaINS1_35MainloopSm100TmaUmmaWarpSpecializedILi5ELi2ELi4ENS5_IJNS4_1CILi1EEESB_SB_EEEEENS5_IJNSA_ILi64EEESE_NSA_ILi32EEEEEENS_12float_e4m3_tENS5_IJlSB_lEEESH_SI_NS4_8TiledMMAINS4_8MMA_AtomIJNS4_10MMA_TraitsINS4_19SM100_MMA_F8F6F4_SSEJSH_SH_fSE_SE_NS4_17integral_constantINS4_4UMMA5MajorELSP_0EEESQ_NSN_INSO_7ScaleInELSR_0EEESS_EEEEEENS4_6LayoutISC_NS5_IJNSA_ILi0EEESW_SW_EEEEENS5_IJNS4_10UnderscoreESZ_SZ_EEEEENS4_13SM90_TMA_LOADENS4_14ComposedLayoutINS4_7SwizzleILi1ELi4ELi3EEENS4_18smem_ptr_flag_bitsILi8EEENSV_INS5_IJNSA_ILi8EEESF_EEENS5_IJSF_SB_EEEEEEEvNS4_8identityES12_S1C_vS1D_EENS_8epilogue10collective18CollectiveEpilogueINS1F_23Sm100TmaWarpSpecializedILi1ELi1ELi32ELb0ELb0EEEJSG_NS5_IJNSV_ISE_SB_EES1K_EEESH_SI_SH_SI_NS1F_6fusion15FusionCallbacksIS1J_NS1M_17LinearCombinationISH_fSH_fLNS_15FloatRoundStyleE2EEESG_S1L_JEEENS4_5SM1004TMEM4LOAD26SM100_TMEM_LOAD_16dp32b32xES12_NS13_INS14_ILi2ELi4ELi3EEES17_NSV_INS5_IJS18_SE_EEENS5_IJSE_SB_EEEEEEENS4_39AutoVectorizingCopyWithAssumedAlignmentILi128EEENS4_14SM90_TMA_STOREES20_S22_S22_EEEvvEEEEvNT_6ParamsE --------------------------
	.section	.nv.shared._ZN7cutlass13device_kernelINS_4gemm6kernel13GemmUniversalIN4cute5tupleIJiiiiEEENS1_10collective13CollectiveMmaINS1_35MainloopSm100TmaUmmaWarpSpecializedILi5ELi2ELi4ENS5_IJNS4_1CILi1EEESB_SB_EEEEENS5_IJNSA_ILi64EEESE_NSA_ILi32EEEEEENS_12float_e4m3_tENS5_IJlSB_lEEESH_SI_NS4_8TiledMMAINS4_8MMA_AtomIJNS4_10MMA_TraitsINS4_19SM100_MMA_F8F6F4_SSEJSH_SH_fSE_SE_NS4_17integral_constantINS4_4UMMA5MajorELSP_0EEESQ_NSN_INSO_7ScaleInELSR_0EEESS_EEEEEENS4_6LayoutISC_NS5_IJNSA_ILi0EEESW_SW_EEEEENS5_IJNS4_10UnderscoreESZ_SZ_EEEEENS4_13SM90_TMA_LOADENS4_14ComposedLayoutINS4_7SwizzleILi1ELi4ELi3EEENS4_18smem_ptr_flag_bitsILi8EEENSV_INS5_IJNSA_ILi8EEESF_EEENS5_IJSF_SB_EEEEEEEvNS4_8identityES12_S1C_vS1D_EENS_8epilogue10collective18CollectiveEpilogueINS1F_23Sm100TmaWarpSpecializedILi1ELi1ELi32ELb0ELb0EEEJSG_NS5_IJNSV_ISE_SB_EES1K_EEESH_SI_SH_SI_NS1F_6fusion15FusionCallbacksIS1J_NS1M_17LinearCombinationISH_fSH_fLNS_15FloatRoundStyleE2EEESG_S1L_JEEENS4_5SM1004TMEM4LOAD26SM100_TMEM_LOAD_16dp32b32xES12_NS13_INS14_ILi2ELi4ELi3EEES17_NSV_INS5_IJS18_SE_EEENS5_IJSE_SB_EEEEEEENS4_39AutoVectorizingCopyWithAssumedAlignmentILi128EEENS4_14SM90_TMA_STOREES20_S22_S22_EEEvvEEEEvNT_6ParamsE,"aw",@nobits
	.sectionflags	@""
	.align	16
	.zero		1024


//--------------------- .nv.shared.reserved.0     --------------------------
	.section	.nv.shared.reserved.0,"aw",@nobits
	.weak		__nv_reservedSMEM_offset_0_alias
	.size		__nv_reservedSMEM_offset_0_alias, 0, 64
	.other		__nv_reservedSMEM_offset_0_alias,@"STO_CUDA_RESERVED_SHARED STV_DEFAULT"
__nv_reservedSMEM_offset_0_alias:
	.zero		0
.nv.shared.reserved.0:
	.zero		64
	.weak		__nv_reservedSMEM_tcgen05_partition
	.type		__nv_reservedSMEM_tcgen05_partition,@object
	.size		__nv_reservedSMEM_tcgen05_partition,(.L_0 - __nv_reservedSMEM_tcgen05_partition)
__nv_reservedSMEM_tcgen05_partition:
	.zero		32
.L_0:


//--------------------- .nv.global                --------------------------
	.section	.nv.global,"aw",@nobits
.nv.global:
	.type		_ZN39_INTERNAL_c8c5e1ea_4_k_cu_7513b89f_79004cute1_E,@object
	.size		_ZN39_INTERNAL_c8c5e1ea_4_k_cu_7513b89f_79004cute1_E,(_ZN39_INTERNAL_c8c5e1ea_4_k_cu_7513b89f_79004cuda3std3__45__cpo6cbeginE - _ZN39_INTERNAL_c8c5e1ea_4_k_cu_7513b89f_79004cute1_E)
_ZN39_INTERNAL_c8c5e1ea_4_k_cu_7513b89f_79004cute1_E:
	.zero		1
	.type		_ZN39_INTERNAL_c8c5e1ea_4_k_cu_7513b89f_79004cuda3std3__45__cpo6cbeginE,@object
	.size		_ZN39_INTERNAL_c8c5e1ea_4_k_cu_7513b89f_79004cuda3std3__45__cpo6cbeginE,(_ZN39_INTERNAL_c8c5e1ea_4_k_cu_7513b89f_79004cuda3std3__48in_placeE - _ZN39_INTERNAL_c8c5e1ea_4_k_cu_7513b89f_79004cuda3std3__45__cpo6cbeginE)
_ZN39_INTERNAL_c8c5e1ea_4_k_cu_7513b89f_79004cuda3std3__45__cpo6cbeginE:
	.zero		1
	.type		_ZN39_INTERNAL_c8c5e1ea_4_k_cu_7513b89f_79004cuda3std3__48in_placeE,@object
	.size		_ZN39_INTERNAL_c8c5e1ea_4_k_cu_7513b89f_79004cuda3std3__48in_placeE,(_ZN39_INTERNAL_c8c5e1ea_4_k_cu_7513b89f_79004cuda3std6ranges3__45__cpo9iter_moveE - _ZN39_INTERNAL_c8c5e1ea_4_k_cu_7513b89f_79004cuda3std3__48in_placeE)
_ZN39_INTERNAL_c8c5e1ea_4_k_cu_7513b89f_79004cuda3std3__48in_placeE:
	.zero		1
	.type		_ZN39_INTERNAL_c8c5e1ea_4_k_cu_7513b89f_79004cuda3std6ranges3__45__cpo9iter_moveE,@object
	.size		_ZN39_INTERNAL_c8c5e1ea_4_k_cu_7513b89f_79004cuda3std6ranges3__45__cpo9iter_moveE,(_ZN39_INTERNAL_c8c5e1ea_4_k_cu_7513b89f_79004cuda3std3__45__cpo5beginE - _ZN39_INTERNAL_c8c5e1ea_4_k_cu_7513b89f_79004cuda3std6ranges3__45__cpo9iter_moveE)
_ZN39_INTERNAL_c8c5e1ea_4_k_cu_7513b89f_79004cuda3std6ranges3__45__cpo9iter_moveE:
	.zero		1
	.type		_ZN39_INTERNAL_c8c5e1ea_4_k_cu_7513b89f_79004cuda3std3__45__cpo5beginE,@object
	.size		_ZN39_INTERNAL_c8c5e1ea_4_k_cu_7513b89f_79004cuda3std3__45__cpo5beginE,(_ZN39_INTERNAL_c8c5e1ea_4_k_cu_7513b89f_79004cuda3std3__441_GLOBAL__N__c8c5e1ea_4_k_cu_7513b89f_79006ignoreE - _ZN39_INTERNAL_c8c5e1ea_4_k_cu_7513b89f_79004cuda3std3__45__cpo5beginE)
_ZN39_INTERNAL_c8c5e1ea_4_k_cu_7513b89f_79004cuda3std3__45__cpo5beginE:
	.zero		1
	.type		_ZN39_INTERNAL_c8c5e1ea_4_k_cu_7513b89f_79004cuda3std3__441_GLOBAL__N__c8c5e1ea_4_k_cu_7513b89f_79006ignoreE,@object
	.size		_ZN39_INTERNAL_c8c5e1ea_4_k_cu_7513b89f_79004cuda3std3__441_GLOBAL__N__c8c5e1ea_4_k_cu_7513b89f_79006ignoreE,(_ZN39_INTERNAL_c8c5e1ea_4_k_cu_7513b89f_79004cute7productE - _ZN39_INTERNAL_c8c5e1ea_4_k_cu_7513b89f_79004cuda3std3__441_GLOBAL__N__c8c5e1ea_4_k_cu_7513b89f_79006ignoreE)
_ZN39_INTERNAL_c8c5e1ea_4_k_cu_7513b89f_79004cuda3std3__441_GLOBAL__N__c8c5e1ea_4_k_cu_7513b89f_79006ignoreE:
	.zero		1
	.type		_ZN39_INTERNAL_c8c5e1ea_4_k_cu_7513b89f_79004cute7productE,@object
	.size		_ZN39_INTERNAL_c8c5e1ea_4_k_cu_7513b89f_79004cute7productE,(_ZN39_INTERNAL_c8c5e1ea_4_k_cu_7513b89f_79004cuda3std3__45__cpo3endE - _ZN39_INTERNAL_c8c5e1ea_4_k_cu_7513b89f_79004cute7productE)
_ZN39_INTERNAL_c8c5e1ea_4_k_cu_7513b89f_79004cute7productE:
	.zero		1
	.type		_ZN39_INTERNAL_c8c5e1ea_4_k_cu_7513b89f_79004cuda3std3__45__cpo3endE,@object
	.size		_ZN39_INTERNAL_c8c5e1ea_4_k_cu_7513b89f_79004cuda3std3__45__cpo3endE,(_ZN39_INTERNAL_c8c5e1ea_4_k_cu_7513b89f_79004cuda3std3__419piecewise_constructE - _ZN39_INTERNAL_c8c5e1ea_4_k_cu_7513b89f_79004cuda3std3__45__cpo3endE)
_ZN39_INTERNAL_c8c5e1ea_4_k_cu_7513b89f_79004cuda3std3__45__cpo3endE:
	.zero		1
	.type		_ZN39_INTERNAL_c8c5e1ea_4_k_cu_7513b89f_79004cuda3std3__419piecewise_constructE,@object
	.size		_ZN39_INTERNAL_c8c5e1ea_4_k_cu_7513b89f_79004cuda3std3__419piecewise_constructE,(_ZN39_INTERNAL_c8c5e1ea_4_k_cu_7513b89f_79004cuda3std3__45__cpo4cendE - _ZN39_INTERNAL_c8c5e1ea_4_k_cu_7513b89f_79004cuda3std3__419piecewise_constructE)
_ZN39_INTERNAL_c8c5e1ea_4_k_cu_7513b89f_79004cuda3std3__419piecewise_constructE:
	.zero		1
	.type		_ZN39_INTERNAL_c8c5e1ea_4_k_cu_7513b89f_79004cuda3std3__45__cpo4cendE,@object
	.size		_ZN39_INTERNAL_c8c5e1ea_4_k_cu_7513b89f_79004cuda3std3__45__cpo4cendE,(_ZN39_INTERNAL_c8c5e1ea_4_k_cu_7513b89f_79004cuda3std6ranges3__45__cpo4swapE - _ZN39_INTERNAL_c8c5e1ea_4_k_cu_7513b89f_79004cuda3std3__45__cpo4cendE)
_ZN39_INTERNAL_c8c5e1ea_4_k_cu_7513b89f_79004cuda3std3__45__cpo4cendE:
	.zero		1
	.type		_ZN39_INTERNAL_c8c5e1ea_4_k_cu_7513b89f_79004cuda3std6ranges3__45__cpo4swapE,@object
	.size		_ZN39_INTERNAL_c8c5e1ea_4_k_cu_7513b89f_79004cuda3std6ranges3__45__cpo4swapE,(.L_10 - _ZN39_INTERNAL_c8c5e1ea_4_k_cu_7513b89f_79004cuda3std6ranges3__45__cpo4swapE)
_ZN39_INTERNAL_c8c5e1ea_4_k_cu_7513b89f_79004cuda3std6ranges3__45__cpo4swapE:
	.zero		1
.L_10:


//--------------------- .nv.constant0._ZN7cutlass13device_kernelINS_4gemm6kernel13GemmUniversalIN4cute5tupleIJiiiiEEENS1_10collective13CollectiveMmaINS1_35MainloopSm100TmaUmmaWarpSpecializedILi5ELi2ELi4ENS5_IJNS4_1CILi1EEESB_SB_EEEEENS5_IJNSA_ILi64EEESE_NSA_ILi32EEEEEENS_12float_e4m3_tENS5_IJlSB_lEEESH_SI_NS4_8TiledMMAINS4_8MMA_AtomIJNS4_10MMA_TraitsINS4_19SM100_MMA_F8F6F4_SSEJSH_SH_fSE_SE_NS4_17integral_constantINS4_4UMMA5MajorELSP_0EEESQ_NSN_INSO_7ScaleInELSR_0EEESS_EEEEEENS4_6LayoutISC_NS5_IJNSA_ILi0EEESW_SW_EEEEENS5_IJNS4_10UnderscoreESZ_SZ_EEEEENS4_13SM90_TMA_LOADENS4_14ComposedLayoutINS4_7SwizzleILi1ELi4ELi3EEENS4_18smem_ptr_flag_bitsILi8EEENSV_INS5_IJNSA_ILi8EEESF_EEENS5_IJSF_SB_EEEEEEEvNS4_8identityES12_S1C_vS1D_EENS_8epilogue10collective18CollectiveEpilogueINS1F_23Sm100TmaWarpSpecializedILi1ELi1ELi32ELb0ELb0EEEJSG_NS5_IJNSV_ISE_SB_EES1K_EEESH_SI_SH_SI_NS1F_6fusion15FusionCallbacksIS1J_NS1M_17LinearCombinationISH_fSH_fLNS_15FloatRoundStyleE2EEESG_S1L_JEEENS4_5SM1004TMEM4LOAD26SM100_TMEM_LOAD_16dp32b32xES12_NS13_INS14_ILi2ELi4ELi3EEES17_NSV_INS5_IJS18_SE_EEENS5_IJSE_SB_EEEEEEENS4_39AutoVectorizingCopyWithAssumedAlignmentILi128EEENS4_14SM90_TMA_STOREES20_S22_S22_EEEvvEEEEvNT_6ParamsE --------------------------
	.section	.nv.constant0._ZN7cutlass13device_kernelINS_4gemm6kernel13GemmUniversalIN4cute5tupleIJiiiiEEENS1_10collective13CollectiveMmaINS1_35MainloopSm100TmaUmmaWarpSpecializedILi5ELi2ELi4ENS5_IJNS4_1CILi1EEESB_SB_EEEEENS5_IJNSA_ILi64EEESE_NSA_ILi32EEEEEENS_12float_e4m3_tENS5_IJlSB_lEEESH_SI_NS4_8TiledMMAINS4_8MMA_AtomIJNS4_10MMA_TraitsINS4_19SM100_MMA_F8F6F4_SSEJSH_SH_fSE_SE_NS4_17integral_constantINS4_4UMMA5MajorELSP_0EEESQ_NSN_INSO_7ScaleInELSR_0EEESS_EEEEEENS4_6LayoutISC_NS5_IJNSA_ILi0EEESW_SW_EEEEENS5_IJNS4_10UnderscoreESZ_SZ_EEEEENS4_13SM90_TMA_LOADENS4_14ComposedLayoutINS4_7SwizzleILi1ELi4ELi3EEENS4_18smem_ptr_flag_bitsILi8EEENSV_INS5_IJNSA_ILi8EEESF_EEENS5_IJSF_SB_EEEEEEEvNS4_8identityES12_S1C_vS1D_EENS_8epilogue10collective18CollectiveEpilogueINS1F_23Sm100TmaWarpSpecializedILi1ELi1ELi32ELb0ELb0EEEJSG_NS5_IJNSV_ISE_SB_EES1K_EEESH_SI_SH_SI_NS1F_6fusion15FusionCallbacksIS1J_NS1M_17LinearCombinationISH_fSH_fLNS_15FloatRoundStyleE2EEESG_S1L_JEEENS4_5SM1004TMEM4LOAD26SM100_TMEM_LOAD_16dp32b32xES12_NS13_INS14_ILi2ELi4ELi3EEES17_NSV_INS5_IJS18_SE_EEENS5_IJSE_SB_EEEEEEENS4_39AutoVectorizingCopyWithAssumedAlignmentILi128EEENS4_14SM90_TMA_STOREES20_S22_S22_EEEvvEEEEvNT_6ParamsE,"a",@progbits
	.sectionflags	@""
	.align	4
.nv.constant0._ZN7cutlass13device_kernelINS_4gemm6kernel13GemmUniversalIN4cute5tupleIJiiiiEEENS1_10collective13CollectiveMmaINS1_35MainloopSm100TmaUmmaWarpSpecializedILi5ELi2ELi4ENS5_IJNS4_1CILi1EEESB_SB_EEEEENS5_IJNSA_ILi64EEESE_NSA_ILi32EEEEEENS_12float_e4m3_tENS5_IJlSB_lEEESH_SI_NS4_8TiledMMAINS4_8MMA_AtomIJNS4_10MMA_TraitsINS4_19SM100_MMA_F8F6F4_SSEJSH_SH_fSE_SE_NS4_17integral_constantINS4_4UMMA5MajorELSP_0EEESQ_NSN_INSO_7ScaleInELSR_0EEESS_EEEEEENS4_6LayoutISC_NS5_IJNSA_ILi0EEESW_SW_EEEEENS5_IJNS4_10UnderscoreESZ_SZ_EEEEENS4_13SM90_TMA_LOADENS4_14ComposedLayoutINS4_7SwizzleILi1ELi4ELi3EEENS4_18smem_ptr_flag_bitsILi8EEENSV_INS5_IJNSA_ILi8EEESF_EEENS5_IJSF_SB_EEEEEEEvNS4_8identityES12_S1C_vS1D_EENS_8epilogue10collective18CollectiveEpilogueINS1F_23Sm100TmaWarpSpecializedILi1ELi1ELi32ELb0ELb0EEEJSG_NS5_IJNSV_ISE_SB_EES1K_EEESH_SI_SH_SI_NS1F_6fusion15FusionCallbacksIS1J_NS1M_17LinearCombinationISH_fSH_fLNS_15FloatRoundStyleE2EEESG_S1L_JEEENS4_5SM1004TMEM4LOAD26SM100_TMEM_LOAD_16dp32b32xES12_NS13_INS14_ILi2ELi4ELi3EEES17_NSV_INS5_IJS18_SE_EEENS5_IJSE_SB_EEEEEEENS4_39AutoVectorizingCopyWithAssumedAlignmentILi128EEENS4_14SM90_TMA_STOREES20_S22_S22_EEEvvEEEEvNT_6ParamsE:
	.zero		2944


//--------------------- SYMBOLS --------------------------

	.type		.nv.reservedSmem.offset0,@object
	.size		.nv.reservedSmem.offset0,0x4
	.type		.nv.reservedSmem.cap,@object
	.size		.nv.reservedSmem.cap,0x4
	.type		__assertfail,@function
